//
// Generated by NVIDIA NVVM Compiler
//
// Compiler Build ID: CL-36424714
// Cuda compilation tools, release 13.0, V13.0.88
// Based on NVVM 20.0.0
//

.version 9.0
.target sm_100
.address_size 64

	// .globl	_Z6sumallPfPPiiii
.extern .func  (.param .b32 func_retval0) vprintf
(
	.param .b64 vprintf_param_0,
	.param .b64 vprintf_param_1
)
;
.global .align 1 .b8 $str[32] = {116, 109, 112, 61, 37, 100, 32, 115, 117, 109, 87, 101, 105, 103, 104, 116, 115, 67, 61, 37, 102, 32, 119, 105, 100, 116, 104, 61, 37, 100, 10};
.global .align 1 .b8 $str$1[23] = {66, 76, 75, 40, 37, 100, 44, 37, 100, 41, 44, 32, 84, 72, 40, 37, 100, 44, 37, 100, 41, 10};

.visible .entry _Z6sumallPfPPiiii(
	.param .u64 .ptr .align 1 _Z6sumallPfPPiiii_param_0,
	.param .u64 .ptr .align 1 _Z6sumallPfPPiiii_param_1,
	.param .u32 _Z6sumallPfPPiiii_param_2,
	.param .u32 _Z6sumallPfPPiiii_param_3,
	.param .u32 _Z6sumallPfPPiiii_param_4
)
{
	.reg .pred 	%p<13>;
	.reg .b32 	%r<65>;
	.reg .b32 	%f<5>;
	.reg .b64 	%rd<111>;
	.reg .b64 	%fd<83>;

	ld.param.u64 	%rd8, [_Z6sumallPfPPiiii_param_0];
	ld.param.u64 	%rd9, [_Z6sumallPfPPiiii_param_1];
	ld.param.u32 	%r17, [_Z6sumallPfPPiiii_param_2];
	ld.param.u32 	%r18, [_Z6sumallPfPPiiii_param_3];
	ld.param.u32 	%r19, [_Z6sumallPfPPiiii_param_4];
	cvta.to.global.u64 	%rd1, %rd9;
	mov.u32 	%r21, %ctaid.x;
	mov.u32 	%r22, %ntid.x;
	mov.u32 	%r23, %tid.x;
	mad.lo.s32 	%r24, %r21, %r22, %r23;
	mov.u32 	%r25, %ctaid.y;
	mov.u32 	%r26, %ntid.y;
	mov.u32 	%r27, %tid.y;
	mad.lo.s32 	%r28, %r25, %r26, %r27;
	mad.lo.s32 	%r1, %r18, %r28, %r24;
	setp.ge.s32 	%p1, %r24, %r18;
	setp.ge.s32 	%p2, %r28, %r19;
	or.pred  	%p3, %p1, %p2;
	@%p3 bra 	$L__BB0_16;
	setp.lt.s32 	%p4, %r17, 1;
	mov.f32 	%f4, 0f00000000;
	@%p4 bra 	$L__BB0_15;
	and.b32  	%r2, %r17, 15;
	setp.lt.u32 	%p5, %r17, 16;
	mov.f64 	%fd82, 0d0000000000000000;
	mov.b32 	%r62, 0;
	@%p5 bra 	$L__BB0_5;
	and.b32  	%r62, %r17, 2147483632;
	neg.s32 	%r60, %r62;
	add.s64 	%rd109, %rd1, 64;
	mov.f64 	%fd82, 0d0000000000000000;
	mul.wide.s32 	%rd12, %r1, 4;
$L__BB0_4:
	.pragma "nounroll";
	ld.global.u64 	%rd10, [%rd109+-64];
	cvta.to.global.u64 	%rd11, %rd10;
	add.s64 	%rd13, %rd11, %rd12;
	ld.global.u32 	%r31, [%rd13];
	cvt.rn.f64.s32 	%fd17, %r31;
	add.f64 	%fd18, %fd82, %fd17;
	ld.global.u64 	%rd14, [%rd109+-56];
	cvta.to.global.u64 	%rd15, %rd14;
	add.s64 	%rd16, %rd15, %rd12;
	ld.global.u32 	%r32, [%rd16];
	cvt.rn.f64.s32 	%fd19, %r32;
	add.f64 	%fd20, %fd18, %fd19;
	ld.global.u64 	%rd17, [%rd109+-48];
	cvta.to.global.u64 	%rd18, %rd17;
	add.s64 	%rd19, %rd18, %rd12;
	ld.global.u32 	%r33, [%rd19];
	cvt.rn.f64.s32 	%fd21, %r33;
	add.f64 	%fd22, %fd20, %fd21;
	ld.global.u64 	%rd20, [%rd109+-40];
	cvta.to.global.u64 	%rd21, %rd20;
	add.s64 	%rd22, %rd21, %rd12;
	ld.global.u32 	%r34, [%rd22];
	cvt.rn.f64.s32 	%fd23, %r34;
	add.f64 	%fd24, %fd22, %fd23;
	ld.global.u64 	%rd23, [%rd109+-32];
	cvta.to.global.u64 	%rd24, %rd23;
	add.s64 	%rd25, %rd24, %rd12;
	ld.global.u32 	%r35, [%rd25];
	cvt.rn.f64.s32 	%fd25, %r35;
	add.f64 	%fd26, %fd24, %fd25;
	ld.global.u64 	%rd26, [%rd109+-24];
	cvta.to.global.u64 	%rd27, %rd26;
	add.s64 	%rd28, %rd27, %rd12;
	ld.global.u32 	%r36, [%rd28];
	cvt.rn.f64.s32 	%fd27, %r36;
	add.f64 	%fd28, %fd26, %fd27;
	ld.global.u64 	%rd29, [%rd109+-16];
	cvta.to.global.u64 	%rd30, %rd29;
	add.s64 	%rd31, %rd30, %rd12;
	ld.global.u32 	%r37, [%rd31];
	cvt.rn.f64.s32 	%fd29, %r37;
	add.f64 	%fd30, %fd28, %fd29;
	ld.global.u64 	%rd32, [%rd109+-8];
	cvta.to.global.u64 	%rd33, %rd32;
	add.s64 	%rd34, %rd33, %rd12;
	ld.global.u32 	%r38, [%rd34];
	cvt.rn.f64.s32 	%fd31, %r38;
	add.f64 	%fd32, %fd30, %fd31;
	ld.global.u64 	%rd35, [%rd109];
	cvta.to.global.u64 	%rd36, %rd35;
	add.s64 	%rd37, %rd36, %rd12;
	ld.global.u32 	%r39, [%rd37];
	cvt.rn.f64.s32 	%fd33, %r39;
	add.f64 	%fd34, %fd32, %fd33;
	ld.global.u64 	%rd38, [%rd109+8];
	cvta.to.global.u64 	%rd39, %rd38;
	add.s64 	%rd40, %rd39, %rd12;
	ld.global.u32 	%r40, [%rd40];
	cvt.rn.f64.s32 	%fd35, %r40;
	add.f64 	%fd36, %fd34, %fd35;
	ld.global.u64 	%rd41, [%rd109+16];
	cvta.to.global.u64 	%rd42, %rd41;
	add.s64 	%rd43, %rd42, %rd12;
	ld.global.u32 	%r41, [%rd43];
	cvt.rn.f64.s32 	%fd37, %r41;
	add.f64 	%fd38, %fd36, %fd37;
	ld.global.u64 	%rd44, [%rd109+24];
	cvta.to.global.u64 	%rd45, %rd44;
	add.s64 	%rd46, %rd45, %rd12;
	ld.global.u32 	%r42, [%rd46];
	cvt.rn.f64.s32 	%fd39, %r42;
	add.f64 	%fd40, %fd38, %fd39;
	ld.global.u64 	%rd47, [%rd109+32];
	cvta.to.global.u64 	%rd48, %rd47;
	add.s64 	%rd49, %rd48, %rd12;
	ld.global.u32 	%r43, [%rd49];
	cvt.rn.f64.s32 	%fd41, %r43;
	add.f64 	%fd42, %fd40, %fd41;
	ld.global.u64 	%rd50, [%rd109+40];
	cvta.to.global.u64 	%rd51, %rd50;
	add.s64 	%rd52, %rd51, %rd12;
	ld.global.u32 	%r44, [%rd52];
	cvt.rn.f64.s32 	%fd43, %r44;
	add.f64 	%fd44, %fd42, %fd43;
	ld.global.u64 	%rd53, [%rd109+48];
	cvta.to.global.u64 	%rd54, %rd53;
	add.s64 	%rd55, %rd54, %rd12;
	ld.global.u32 	%r45, [%rd55];
	cvt.rn.f64.s32 	%fd45, %r45;
	add.f64 	%fd46, %fd44, %fd45;
	ld.global.u64 	%rd56, [%rd109+56];
	cvta.to.global.u64 	%rd57, %rd56;
	add.s64 	%rd58, %rd57, %rd12;
	ld.global.u32 	%r46, [%rd58];
	cvt.rn.f64.s32 	%fd47, %r46;
	add.f64 	%fd82, %fd46, %fd47;
	add.s32 	%r60, %r60, 16;
	add.s64 	%rd109, %rd109, 128;
	setp.ne.s32 	%p6, %r60, 0;
	@%p6 bra 	$L__BB0_4;
$L__BB0_5:
	setp.eq.s32 	%p7, %r2, 0;
	@%p7 bra 	$L__BB0_14;
	and.b32  	%r8, %r17, 7;
	setp.lt.u32 	%p8, %r2, 8;
	@%p8 bra 	$L__BB0_8;
	mul.wide.u32 	%rd59, %r62, 8;
	add.s64 	%rd60, %rd1, %rd59;
	ld.global.u64 	%rd61, [%rd60];
	cvta.to.global.u64 	%rd62, %rd61;
	mul.wide.s32 	%rd63, %r1, 4;
	add.s64 	%rd64, %rd62, %rd63;
	ld.global.u32 	%r47, [%rd64];
	cvt.rn.f64.s32 	%fd49, %r47;
	add.f64 	%fd50, %fd82, %fd49;
	ld.global.u64 	%rd65, [%rd60+8];
	cvta.to.global.u64 	%rd66, %rd65;
	add.s64 	%rd67, %rd66, %rd63;
	ld.global.u32 	%r48, [%rd67];
	cvt.rn.f64.s32 	%fd51, %r48;
	add.f64 	%fd52, %fd50, %fd51;
	ld.global.u64 	%rd68, [%rd60+16];
	cvta.to.global.u64 	%rd69, %rd68;
	add.s64 	%rd70, %rd69, %rd63;
	ld.global.u32 	%r49, [%rd70];
	cvt.rn.f64.s32 	%fd53, %r49;
	add.f64 	%fd54, %fd52, %fd53;
	ld.global.u64 	%rd71, [%rd60+24];
	cvta.to.global.u64 	%rd72, %rd71;
	add.s64 	%rd73, %rd72, %rd63;
	ld.global.u32 	%r50, [%rd73];
	cvt.rn.f64.s32 	%fd55, %r50;
	add.f64 	%fd56, %fd54, %fd55;
	ld.global.u64 	%rd74, [%rd60+32];
	cvta.to.global.u64 	%rd75, %rd74;
	add.s64 	%rd76, %rd75, %rd63;
	ld.global.u32 	%r51, [%rd76];
	cvt.rn.f64.s32 	%fd57, %r51;
	add.f64 	%fd58, %fd56, %fd57;
	ld.global.u64 	%rd77, [%rd60+40];
	cvta.to.global.u64 	%rd78, %rd77;
	add.s64 	%rd79, %rd78, %rd63;
	ld.global.u32 	%r52, [%rd79];
	cvt.rn.f64.s32 	%fd59, %r52;
	add.f64 	%fd60, %fd58, %fd59;
	ld.global.u64 	%rd80, [%rd60+48];
	cvta.to.global.u64 	%rd81, %rd80;
	add.s64 	%rd82, %rd81, %rd63;
	ld.global.u32 	%r53, [%rd82];
	cvt.rn.f64.s32 	%fd61, %r53;
	add.f64 	%fd62, %fd60, %fd61;
	ld.global.u64 	%rd83, [%rd60+56];
	cvta.to.global.u64 	%rd84, %rd83;
	add.s64 	%rd85, %rd84, %rd63;
	ld.global.u32 	%r54, [%rd85];
	cvt.rn.f64.s32 	%fd63, %r54;
	add.f64 	%fd82, %fd62, %fd63;
	add.s32 	%r62, %r62, 8;
$L__BB0_8:
	setp.eq.s32 	%p9, %r8, 0;
	@%p9 bra 	$L__BB0_14;
	and.b32  	%r11, %r17, 3;
	setp.lt.u32 	%p10, %r8, 4;
	@%p10 bra 	$L__BB0_11;
	mul.wide.u32 	%rd86, %r62, 8;
	add.s64 	%rd87, %rd1, %rd86;
	ld.global.u64 	%rd88, [%rd87];
	cvta.to.global.u64 	%rd89, %rd88;
	mul.wide.s32 	%rd90, %r1, 4;
	add.s64 	%rd91, %rd89, %rd90;
	ld.global.u32 	%r55, [%rd91];
	cvt.rn.f64.s32 	%fd65, %r55;
	add.f64 	%fd66, %fd82, %fd65;
	ld.global.u64 	%rd92, [%rd87+8];
	cvta.to.global.u64 	%rd93, %rd92;
	add.s64 	%rd94, %rd93, %rd90;
	ld.global.u32 	%r56, [%rd94];
	cvt.rn.f64.s32 	%fd67, %r56;
	add.f64 	%fd68, %fd66, %fd67;
	ld.global.u64 	%rd95, [%rd87+16];
	cvta.to.global.u64 	%rd96, %rd95;
	add.s64 	%rd97, %rd96, %rd90;
	ld.global.u32 	%r57, [%rd97];
	cvt.rn.f64.s32 	%fd69, %r57;
	add.f64 	%fd70, %fd68, %fd69;
	ld.global.u64 	%rd98, [%rd87+24];
	cvta.to.global.u64 	%rd99, %rd98;
	add.s64 	%rd100, %rd99, %rd90;
	ld.global.u32 	%r58, [%rd100];
	cvt.rn.f64.s32 	%fd71, %r58;
	add.f64 	%fd82, %fd70, %fd71;
	add.s32 	%r62, %r62, 4;
$L__BB0_11:
	setp.eq.s32 	%p11, %r11, 0;
	@%p11 bra 	$L__BB0_14;
	mul.wide.u32 	%rd101, %r62, 8;
	add.s64 	%rd110, %rd1, %rd101;
	neg.s32 	%r64, %r11;
	mul.wide.s32 	%rd104, %r1, 4;
$L__BB0_13:
	.pragma "nounroll";
	ld.global.u64 	%rd102, [%rd110];
	cvta.to.global.u64 	%rd103, %rd102;
	add.s64 	%rd105, %rd103, %rd104;
	ld.global.u32 	%r59, [%rd105];
	cvt.rn.f64.s32 	%fd72, %r59;
	add.f64 	%fd82, %fd82, %fd72;
	add.s64 	%rd110, %rd110, 8;
	add.s32 	%r64, %r64, 1;
	setp.ne.s32 	%p12, %r64, 0;
	@%p12 bra 	$L__BB0_13;
$L__BB0_14:
	add.f64 	%fd73, %fd82, %fd82;
	cvt.rn.f32.f64 	%f4, %fd73;
$L__BB0_15:
	cvta.to.global.u64 	%rd106, %rd8;
	mul.wide.s32 	%rd107, %r1, 4;
	add.s64 	%rd108, %rd106, %rd107;
	st.global.f32 	[%rd108], %f4;
$L__BB0_16:
	ret;

}
	// .globl	_Z4multPiPfS_ii
.visible .entry _Z4multPiPfS_ii(
	.param .u64 .ptr .align 1 _Z4multPiPfS_ii_param_0,
	.param .u64 .ptr .align 1 _Z4multPiPfS_ii_param_1,
	.param .u64 .ptr .align 1 _Z4multPiPfS_ii_param_2,
	.param .u32 _Z4multPiPfS_ii_param_3,
	.param .u32 _Z4multPiPfS_ii_param_4
)
{
	.reg .pred 	%p<4>;
	.reg .b32 	%r<16>;
	.reg .b32 	%f<2>;
	.reg .b64 	%rd<11>;
	.reg .b64 	%fd<4>;

	ld.param.u64 	%rd1, [_Z4multPiPfS_ii_param_0];
	ld.param.u64 	%rd2, [_Z4multPiPfS_ii_param_1];
	ld.param.u64 	%rd3, [_Z4multPiPfS_ii_param_2];
	ld.param.u32 	%r2, [_Z4multPiPfS_ii_param_3];
	ld.param.u32 	%r3, [_Z4multPiPfS_ii_param_4];
	mov.u32 	%r5, %ctaid.x;
	mov.u32 	%r6, %ntid.x;
	mov.u32 	%r7, %tid.x;
	mad.lo.s32 	%r8, %r5, %r6, %r7;
	mov.u32 	%r9, %ctaid.y;
	mov.u32 	%r10, %ntid.y;
	mov.u32 	%r11, %tid.y;
	mad.lo.s32 	%r12, %r9, %r10, %r11;
	mad.lo.s32 	%r1, %r2, %r12, %r8;
	setp.ge.s32 	%p1, %r8, %r2;
	setp.ge.s32 	%p2, %r12, %r3;
	or.pred  	%p3, %p1, %p2;
	@%p3 bra 	$L__BB1_2;
	cvta.to.global.u64 	%rd4, %rd1;
	cvta.to.global.u64 	%rd5, %rd2;
	cvta.to.global.u64 	%rd6, %rd3;
	mul.wide.s32 	%rd7, %r1, 4;
	add.s64 	%rd8, %rd4, %rd7;
	ld.global.u32 	%r14, [%rd8];
	cvt.rn.f64.s32 	%fd1, %r14;
	add.s64 	%rd9, %rd5, %rd7;
	ld.global.f32 	%f1, [%rd9];
	cvt.f64.f32 	%fd2, %f1;
	mul.f64 	%fd3, %fd1, %fd2;
	cvt.rzi.s32.f64 	%r15, %fd3;
	add.s64 	%rd10, %rd6, %rd7;
	st.global.u32 	[%rd10], %r15;
$L__BB1_2:
	ret;

}
	// .globl	_Z4fillPffii
.visible .entry _Z4fillPffii(
	.param .u64 .ptr .align 1 _Z4fillPffii_param_0,
	.param .f32 _Z4fillPffii_param_1,
	.param .u32 _Z4fillPffii_param_2,
	.param .u32 _Z4fillPffii_param_3
)
{
	.reg .pred 	%p<4>;
	.reg .b32 	%r<14>;
	.reg .b32 	%f<2>;
	.reg .b64 	%rd<5>;

	ld.param.u64 	%rd1, [_Z4fillPffii_param_0];
	ld.param.f32 	%f1, [_Z4fillPffii_param_1];
	ld.param.u32 	%r2, [_Z4fillPffii_param_2];
	ld.param.u32 	%r3, [_Z4fillPffii_param_3];
	mov.u32 	%r5, %ctaid.x;
	mov.u32 	%r6, %ntid.x;
	mov.u32 	%r7, %tid.x;
	mad.lo.s32 	%r8, %r5, %r6, %r7;
	mov.u32 	%r9, %ctaid.y;
	mov.u32 	%r10, %ntid.y;
	mov.u32 	%r11, %tid.y;
	mad.lo.s32 	%r12, %r9, %r10, %r11;
	mad.lo.s32 	%r1, %r2, %r12, %r8;
	setp.ge.s32 	%p1, %r8, %r2;
	setp.ge.s32 	%p2, %r12, %r3;
	or.pred  	%p3, %p1, %p2;
	@%p3 bra 	$L__BB2_2;
	cvta.to.global.u64 	%rd2, %rd1;
	mul.wide.s32 	%rd3, %r1, 4;
	add.s64 	%rd4, %rd2, %rd3;
	st.global.f32 	[%rd4], %f1;
$L__BB2_2:
	ret;

}
	// .globl	_Z7smooth1PfPiPKfiii
.visible .entry _Z7smooth1PfPiPKfiii(
	.param .u64 .ptr .align 1 _Z7smooth1PfPiPKfiii_param_0,
	.param .u64 .ptr .align 1 _Z7smooth1PfPiPKfiii_param_1,
	.param .u64 .ptr .align 1 _Z7smooth1PfPiPKfiii_param_2,
	.param .u32 _Z7smooth1PfPiPKfiii_param_3,
	.param .u32 _Z7smooth1PfPiPKfiii_param_4,
	.param .u32 _Z7smooth1PfPiPKfiii_param_5
)
{
	.local .align 8 .b8 	__local_depot3[24];
	.reg .b64 	%SP;
	.reg .b64 	%SPL;
	.reg .pred 	%p<29>;
	.reg .b32 	%r<40>;
	.reg .b32 	%f<46>;
	.reg .b64 	%rd<163>;
	.reg .b64 	%fd<12>;

	mov.u64 	%SPL, __local_depot3;
	cvta.local.u64 	%SP, %SPL;
	ld.param.u64 	%rd53, [_Z7smooth1PfPiPKfiii_param_0];
	ld.param.u64 	%rd51, [_Z7smooth1PfPiPKfiii_param_1];
	ld.param.u64 	%rd52, [_Z7smooth1PfPiPKfiii_param_2];
	ld.param.u32 	%r15, [_Z7smooth1PfPiPKfiii_param_3];
	ld.param.u32 	%r16, [_Z7smooth1PfPiPKfiii_param_4];
	ld.param.u32 	%r17, [_Z7smooth1PfPiPKfiii_param_5];
	cvta.to.global.u64 	%rd161, %rd53;
	mov.u32 	%r1, %ctaid.x;
	shl.b32 	%r18, %r1, 6;
	mov.u32 	%r2, %tid.x;
	add.s32 	%r3, %r18, %r2;
	mov.u32 	%r4, %ctaid.y;
	shl.b32 	%r19, %r4, 6;
	mov.u32 	%r5, %tid.y;
	add.s32 	%r6, %r19, %r5;
	setp.ge.s32 	%p1, %r3, %r16;
	@%p1 bra 	$L__BB3_45;
	setp.lt.s32 	%p2, %r15, 0;
	mov.b32 	%r38, 0;
	mov.f64 	%fd10, 0d0000000000000000;
	@%p2 bra 	$L__BB3_25;
	neg.s32 	%r36, %r15;
	cvt.u64.u32 	%rd54, %r6;
	cvt.s64.s32 	%rd2, %r17;
	cvt.s64.s32 	%rd55, %r16;
	mul.lo.s64 	%rd15, %rd55, %rd54;
	add.s64 	%rd56, %rd15, %rd55;
	shl.b64 	%rd3, %rd56, 2;
	mul.wide.s32 	%rd57, %r3, 4;
	add.s64 	%rd4, %rd3, %rd57;
	mul.wide.s32 	%rd5, %r16, 32;
	add.s64 	%rd6, %rd54, 3;
	add.s64 	%rd58, %rd54, 2;
	mul.lo.s64 	%rd59, %rd58, %rd55;
	shl.b64 	%rd7, %rd59, 2;
	mul.lo.s64 	%rd60, %rd6, %rd55;
	shl.b64 	%rd8, %rd60, 2;
	add.s64 	%rd61, %rd54, 4;
	mul.lo.s64 	%rd62, %rd61, %rd55;
	shl.b64 	%rd9, %rd62, 2;
	add.s64 	%rd63, %rd54, 5;
	mul.lo.s64 	%rd64, %rd63, %rd55;
	shl.b64 	%rd10, %rd64, 2;
	add.s64 	%rd65, %rd54, 6;
	mul.lo.s64 	%rd66, %rd65, %rd55;
	shl.b64 	%rd11, %rd66, 2;
	add.s64 	%rd12, %rd11, %rd57;
	add.s64 	%rd67, %rd54, 7;
	mul.lo.s64 	%rd68, %rd67, %rd55;
	shl.b64 	%rd13, %rd68, 2;
	add.s64 	%rd14, %rd13, %rd57;
	cvta.to.global.u64 	%rd16, %rd52;
	cvta.to.global.u64 	%rd17, %rd51;
	mov.f64 	%fd10, 0d0000000000000000;
	mov.b32 	%r38, 0;
$L__BB3_3:
	add.s32 	%r10, %r36, %r3;
	setp.lt.s32 	%p3, %r10, 0;
	setp.ge.s32 	%p4, %r10, %r16;
	or.pred  	%p5, %p3, %p4;
	@%p5 bra 	$L__BB3_24;
	setp.eq.s32 	%p6, %r36, 0;
	mov.f32 	%f45, 0f3F800000;
	@%p6 bra 	$L__BB3_6;
	abs.s32 	%r22, %r36;
	mul.wide.u32 	%rd69, %r22, 4;
	add.s64 	%rd70, %rd16, %rd69;
	ld.global.f32 	%f45, [%rd70];
$L__BB3_6:
	cvt.f64.f32 	%fd7, %f45;
	add.f64 	%fd10, %fd10, %fd7;
	cvt.u64.u32 	%rd72, %r10;
	mul.wide.u32 	%rd73, %r10, 4;
	add.s64 	%rd18, %rd3, %rd73;
	add.s64 	%rd19, %rd7, %rd73;
	add.s64 	%rd20, %rd8, %rd73;
	add.s64 	%rd21, %rd9, %rd73;
	add.s64 	%rd22, %rd10, %rd73;
	add.s64 	%rd23, %rd11, %rd73;
	add.s64 	%rd24, %rd13, %rd73;
	add.s64 	%rd74, %rd15, %rd72;
	shl.b64 	%rd25, %rd74, 2;
	add.s32 	%r38, %r38, 1;
	mov.b64 	%rd159, 64;
	mov.u64 	%rd156, %rd6;
	mov.u64 	%rd157, %rd17;
	mov.u64 	%rd158, %rd161;
$L__BB3_7:
	add.s64 	%rd75, %rd156, -3;
	setp.ge.u64 	%p7, %rd75, %rd2;
	@%p7 bra 	$L__BB3_9;
	add.s64 	%rd76, %rd157, %rd25;
	ld.global.u32 	%r23, [%rd76];
	cvt.rn.f32.s32 	%f5, %r23;
	cvt.s64.s32 	%rd77, %r3;
	add.s64 	%rd78, %rd15, %rd77;
	shl.b64 	%rd79, %rd78, 2;
	add.s64 	%rd80, %rd158, %rd79;
	ld.global.f32 	%f6, [%rd80];
	fma.rn.f32 	%f7, %f45, %f5, %f6;
	st.global.f32 	[%rd80], %f7;
$L__BB3_9:
	add.s64 	%rd81, %rd156, -2;
	setp.ge.u64 	%p8, %rd81, %rd2;
	@%p8 bra 	$L__BB3_11;
	add.s64 	%rd82, %rd157, %rd18;
	ld.global.u32 	%r24, [%rd82];
	cvt.rn.f32.s32 	%f8, %r24;
	add.s64 	%rd83, %rd158, %rd4;
	ld.global.f32 	%f9, [%rd83];
	fma.rn.f32 	%f10, %f45, %f8, %f9;
	st.global.f32 	[%rd83], %f10;
$L__BB3_11:
	add.s64 	%rd84, %rd156, -1;
	setp.ge.u64 	%p9, %rd84, %rd2;
	@%p9 bra 	$L__BB3_13;
	add.s64 	%rd85, %rd157, %rd19;
	ld.global.u32 	%r25, [%rd85];
	cvt.rn.f32.s32 	%f11, %r25;
	mul.wide.s32 	%rd86, %r3, 4;
	add.s64 	%rd87, %rd7, %rd86;
	add.s64 	%rd88, %rd158, %rd87;
	ld.global.f32 	%f12, [%rd88];
	fma.rn.f32 	%f13, %f45, %f11, %f12;
	st.global.f32 	[%rd88], %f13;
$L__BB3_13:
	setp.ge.u64 	%p10, %rd156, %rd2;
	@%p10 bra 	$L__BB3_15;
	add.s64 	%rd89, %rd157, %rd20;
	ld.global.u32 	%r26, [%rd89];
	cvt.rn.f32.s32 	%f14, %r26;
	mul.wide.s32 	%rd90, %r3, 4;
	add.s64 	%rd91, %rd8, %rd90;
	add.s64 	%rd92, %rd158, %rd91;
	ld.global.f32 	%f15, [%rd92];
	fma.rn.f32 	%f16, %f45, %f14, %f15;
	st.global.f32 	[%rd92], %f16;
$L__BB3_15:
	add.s64 	%rd93, %rd156, 1;
	setp.ge.u64 	%p11, %rd93, %rd2;
	@%p11 bra 	$L__BB3_17;
	add.s64 	%rd94, %rd157, %rd21;
	ld.global.u32 	%r27, [%rd94];
	cvt.rn.f32.s32 	%f17, %r27;
	mul.wide.s32 	%rd95, %r3, 4;
	add.s64 	%rd96, %rd9, %rd95;
	add.s64 	%rd97, %rd158, %rd96;
	ld.global.f32 	%f18, [%rd97];
	fma.rn.f32 	%f19, %f45, %f17, %f18;
	st.global.f32 	[%rd97], %f19;
$L__BB3_17:
	add.s64 	%rd98, %rd156, 2;
	setp.ge.u64 	%p12, %rd98, %rd2;
	@%p12 bra 	$L__BB3_19;
	add.s64 	%rd99, %rd157, %rd22;
	ld.global.u32 	%r28, [%rd99];
	cvt.rn.f32.s32 	%f20, %r28;
	mul.wide.s32 	%rd100, %r3, 4;
	add.s64 	%rd101, %rd10, %rd100;
	add.s64 	%rd102, %rd158, %rd101;
	ld.global.f32 	%f21, [%rd102];
	fma.rn.f32 	%f22, %f45, %f20, %f21;
	st.global.f32 	[%rd102], %f22;
$L__BB3_19:
	add.s64 	%rd103, %rd156, 3;
	setp.ge.u64 	%p13, %rd103, %rd2;
	@%p13 bra 	$L__BB3_21;
	add.s64 	%rd104, %rd157, %rd23;
	ld.global.u32 	%r29, [%rd104];
	cvt.rn.f32.s32 	%f23, %r29;
	add.s64 	%rd105, %rd158, %rd12;
	ld.global.f32 	%f24, [%rd105];
	fma.rn.f32 	%f25, %f45, %f23, %f24;
	st.global.f32 	[%rd105], %f25;
$L__BB3_21:
	add.s64 	%rd106, %rd156, 4;
	setp.ge.u64 	%p14, %rd106, %rd2;
	@%p14 bra 	$L__BB3_23;
	add.s64 	%rd107, %rd157, %rd24;
	ld.global.u32 	%r30, [%rd107];
	cvt.rn.f32.s32 	%f26, %r30;
	add.s64 	%rd108, %rd158, %rd14;
	ld.global.f32 	%f27, [%rd108];
	fma.rn.f32 	%f28, %f45, %f26, %f27;
	st.global.f32 	[%rd108], %f28;
$L__BB3_23:
	add.s64 	%rd159, %rd159, -8;
	add.s64 	%rd158, %rd158, %rd5;
	add.s64 	%rd157, %rd157, %rd5;
	add.s64 	%rd156, %rd156, 8;
	setp.ne.s64 	%p15, %rd159, 0;
	@%p15 bra 	$L__BB3_7;
$L__BB3_24:
	add.s32 	%r13, %r36, 1;
	setp.ne.s32 	%p16, %r36, %r15;
	mov.u32 	%r36, %r13;
	@%p16 bra 	$L__BB3_3;
$L__BB3_25:
	setp.ne.s32 	%p17, %r15, 0;
	setp.neu.f64 	%p18, %fd10, 0d0000000000000000;
	or.pred  	%p19, %p17, %p18;
	@%p19 bra 	$L__BB3_27;
	add.u64 	%rd109, %SP, 0;
	add.u64 	%rd110, %SPL, 0;
	st.local.u32 	[%rd110], %r38;
	st.local.f64 	[%rd110+8], %fd10;
	mov.b32 	%r31, 0;
	st.local.u32 	[%rd110+16], %r31;
	mov.u64 	%rd111, $str;
	cvta.global.u64 	%rd112, %rd111;
	{ // callseq 0, 0
	.param .b64 param0;
	st.param.b64 	[param0], %rd112;
	.param .b64 param1;
	st.param.b64 	[param1], %rd109;
	.param .b32 retval0;
	call.uni (retval0), 
	vprintf, 
	(
	param0, 
	param1
	);
	ld.param.b32 	%r32, [retval0];
	} // callseq 0
	st.local.v2.u32 	[%rd110], {%r1, %r4};
	st.local.v2.u32 	[%rd110+8], {%r2, %r5};
	mov.u64 	%rd113, $str$1;
	cvta.global.u64 	%rd114, %rd113;
	{ // callseq 1, 0
	.param .b64 param0;
	st.param.b64 	[param0], %rd114;
	.param .b64 param1;
	st.param.b64 	[param1], %rd109;
	.param .b32 retval0;
	call.uni (retval0), 
	vprintf, 
	(
	param0, 
	param1
	);
	ld.param.b32 	%r34, [retval0];
	} // callseq 1
$L__BB3_27:
	rcp.rn.f64 	%fd8, %fd10;
	cvt.u64.u32 	%rd116, %r6;
	cvt.s64.s32 	%rd34, %r17;
	cvt.rn.f32.f64 	%f3, %fd8;
	cvt.s64.s32 	%rd117, %r3;
	cvt.s64.s32 	%rd118, %r16;
	mul.lo.s64 	%rd119, %rd118, %rd116;
	add.s64 	%rd120, %rd119, %rd118;
	shl.b64 	%rd121, %rd120, 2;
	mul.wide.s32 	%rd122, %r3, 4;
	add.s64 	%rd35, %rd121, %rd122;
	mul.wide.s32 	%rd36, %r16, 32;
	add.s64 	%rd160, %rd116, 3;
	add.s64 	%rd123, %rd116, 2;
	mul.lo.s64 	%rd124, %rd123, %rd118;
	shl.b64 	%rd125, %rd124, 2;
	add.s64 	%rd38, %rd125, %rd122;
	mul.lo.s64 	%rd126, %rd160, %rd118;
	shl.b64 	%rd127, %rd126, 2;
	add.s64 	%rd39, %rd127, %rd122;
	add.s64 	%rd128, %rd116, 4;
	mul.lo.s64 	%rd129, %rd128, %rd118;
	shl.b64 	%rd130, %rd129, 2;
	add.s64 	%rd40, %rd130, %rd122;
	add.s64 	%rd131, %rd116, 5;
	mul.lo.s64 	%rd132, %rd131, %rd118;
	shl.b64 	%rd133, %rd132, 2;
	add.s64 	%rd41, %rd133, %rd122;
	add.s64 	%rd134, %rd116, 6;
	mul.lo.s64 	%rd135, %rd134, %rd118;
	shl.b64 	%rd136, %rd135, 2;
	add.s64 	%rd42, %rd136, %rd122;
	add.s64 	%rd137, %rd116, 7;
	mul.lo.s64 	%rd138, %rd137, %rd118;
	shl.b64 	%rd139, %rd138, 2;
	add.s64 	%rd43, %rd139, %rd122;
	add.s64 	%rd140, %rd119, %rd117;
	shl.b64 	%rd44, %rd140, 2;
	mov.b64 	%rd162, 64;
$L__BB3_28:
	add.s64 	%rd141, %rd160, -3;
	setp.ge.u64 	%p20, %rd141, %rd34;
	@%p20 bra 	$L__BB3_30;
	add.s64 	%rd142, %rd161, %rd44;
	ld.global.f32 	%f29, [%rd142];
	mul.f32 	%f30, %f29, %f3;
	st.global.f32 	[%rd142], %f30;
$L__BB3_30:
	add.s64 	%rd143, %rd160, -2;
	setp.ge.u64 	%p21, %rd143, %rd34;
	@%p21 bra 	$L__BB3_32;
	add.s64 	%rd144, %rd161, %rd35;
	ld.global.f32 	%f31, [%rd144];
	mul.f32 	%f32, %f31, %f3;
	st.global.f32 	[%rd144], %f32;
$L__BB3_32:
	add.s64 	%rd145, %rd160, -1;
	setp.ge.u64 	%p22, %rd145, %rd34;
	@%p22 bra 	$L__BB3_34;
	add.s64 	%rd146, %rd161, %rd38;
	ld.global.f32 	%f33, [%rd146];
	mul.f32 	%f34, %f33, %f3;
	st.global.f32 	[%rd146], %f34;
$L__BB3_34:
	setp.ge.u64 	%p23, %rd160, %rd34;
	@%p23 bra 	$L__BB3_36;
	add.s64 	%rd147, %rd161, %rd39;
	ld.global.f32 	%f35, [%rd147];
	mul.f32 	%f36, %f35, %f3;
	st.global.f32 	[%rd147], %f36;
$L__BB3_36:
	add.s64 	%rd148, %rd160, 1;
	setp.ge.u64 	%p24, %rd148, %rd34;
	@%p24 bra 	$L__BB3_38;
	add.s64 	%rd149, %rd161, %rd40;
	ld.global.f32 	%f37, [%rd149];
	mul.f32 	%f38, %f37, %f3;
	st.global.f32 	[%rd149], %f38;
$L__BB3_38:
	add.s64 	%rd150, %rd160, 2;
	setp.ge.u64 	%p25, %rd150, %rd34;
	@%p25 bra 	$L__BB3_40;
	add.s64 	%rd151, %rd161, %rd41;
	ld.global.f32 	%f39, [%rd151];
	mul.f32 	%f40, %f39, %f3;
	st.global.f32 	[%rd151], %f40;
$L__BB3_40:
	add.s64 	%rd152, %rd160, 3;
	setp.ge.u64 	%p26, %rd152, %rd34;
	@%p26 bra 	$L__BB3_42;
	add.s64 	%rd153, %rd161, %rd42;
	ld.global.f32 	%f41, [%rd153];
	mul.f32 	%f42, %f41, %f3;
	st.global.f32 	[%rd153], %f42;
$L__BB3_42:
	add.s64 	%rd154, %rd160, 4;
	setp.ge.u64 	%p27, %rd154, %rd34;
	@%p27 bra 	$L__BB3_44;
	add.s64 	%rd155, %rd161, %rd43;
	ld.global.f32 	%f43, [%rd155];
	mul.f32 	%f44, %f43, %f3;
	st.global.f32 	[%rd155], %f44;
$L__BB3_44:
	add.s64 	%rd162, %rd162, -8;
	add.s64 	%rd161, %rd161, %rd36;
	add.s64 	%rd160, %rd160, 8;
	setp.ne.s64 	%p28, %rd162, 0;
	@%p28 bra 	$L__BB3_28;
$L__BB3_45:
	ret;

}
	// .globl	_Z7smooth2Pfii
.visible .entry _Z7smooth2Pfii(
	.param .u64 .ptr .align 1 _Z7smooth2Pfii_param_0,
	.param .u32 _Z7smooth2Pfii_param_1,
	.param .u32 _Z7smooth2Pfii_param_2
)
{
	.reg .pred 	%p<20>;
	.reg .b32 	%r<13>;
	.reg .b32 	%f<31>;
	.reg .b64 	%rd<120>;
	.reg .b64 	%fd<85>;

	ld.param.u64 	%rd40, [_Z7smooth2Pfii_param_0];
	ld.param.u32 	%r2, [_Z7smooth2Pfii_param_1];
	ld.param.u32 	%r3, [_Z7smooth2Pfii_param_2];
	cvta.to.global.u64 	%rd1, %rd40;
	mov.u32 	%r4, %ctaid.x;
	shl.b32 	%r5, %r4, 6;
	mov.u32 	%r6, %tid.x;
	add.s32 	%r1, %r5, %r6;
	setp.ge.s32 	%p1, %r1, %r2;
	@%p1 bra 	$L__BB4_26;
	cvt.s64.s32 	%rd2, %r3;
	setp.eq.s32 	%p2, %r3, 0;
	mov.f64 	%fd84, 0d0000000000000000;
	@%p2 bra 	$L__BB4_14;
	cvt.s64.s32 	%rd3, %r1;
	cvt.s64.s32 	%rd4, %r2;
	setp.lt.u32 	%p3, %r3, 16;
	mov.f64 	%fd84, 0d0000000000000000;
	mov.b64 	%rd111, 0;
	@%p3 bra 	$L__BB4_5;
	and.b64  	%rd111, %rd2, -16;
	shl.b64 	%rd42, %rd3, 2;
	add.s64 	%rd108, %rd1, %rd42;
	shl.b64 	%rd7, %rd4, 6;
	shl.b64 	%rd8, %rd4, 2;
	mov.f64 	%fd84, 0d0000000000000000;
	mov.u64 	%rd109, %rd111;
$L__BB4_4:
	.pragma "nounroll";
	ld.global.f32 	%f2, [%rd108];
	cvt.f64.f32 	%fd18, %f2;
	add.f64 	%fd19, %fd84, %fd18;
	add.s64 	%rd43, %rd108, %rd8;
	ld.global.f32 	%f3, [%rd43];
	cvt.f64.f32 	%fd20, %f3;
	add.f64 	%fd21, %fd19, %fd20;
	add.s64 	%rd44, %rd43, %rd8;
	ld.global.f32 	%f4, [%rd44];
	cvt.f64.f32 	%fd22, %f4;
	add.f64 	%fd23, %fd21, %fd22;
	add.s64 	%rd45, %rd44, %rd8;
	ld.global.f32 	%f5, [%rd45];
	cvt.f64.f32 	%fd24, %f5;
	add.f64 	%fd25, %fd23, %fd24;
	add.s64 	%rd46, %rd45, %rd8;
	ld.global.f32 	%f6, [%rd46];
	cvt.f64.f32 	%fd26, %f6;
	add.f64 	%fd27, %fd25, %fd26;
	add.s64 	%rd47, %rd46, %rd8;
	ld.global.f32 	%f7, [%rd47];
	cvt.f64.f32 	%fd28, %f7;
	add.f64 	%fd29, %fd27, %fd28;
	add.s64 	%rd48, %rd47, %rd8;
	ld.global.f32 	%f8, [%rd48];
	cvt.f64.f32 	%fd30, %f8;
	add.f64 	%fd31, %fd29, %fd30;
	add.s64 	%rd49, %rd48, %rd8;
	ld.global.f32 	%f9, [%rd49];
	cvt.f64.f32 	%fd32, %f9;
	add.f64 	%fd33, %fd31, %fd32;
	add.s64 	%rd50, %rd49, %rd8;
	ld.global.f32 	%f10, [%rd50];
	cvt.f64.f32 	%fd34, %f10;
	add.f64 	%fd35, %fd33, %fd34;
	add.s64 	%rd51, %rd50, %rd8;
	ld.global.f32 	%f11, [%rd51];
	cvt.f64.f32 	%fd36, %f11;
	add.f64 	%fd37, %fd35, %fd36;
	add.s64 	%rd52, %rd51, %rd8;
	ld.global.f32 	%f12, [%rd52];
	cvt.f64.f32 	%fd38, %f12;
	add.f64 	%fd39, %fd37, %fd38;
	add.s64 	%rd53, %rd52, %rd8;
	ld.global.f32 	%f13, [%rd53];
	cvt.f64.f32 	%fd40, %f13;
	add.f64 	%fd41, %fd39, %fd40;
	add.s64 	%rd54, %rd53, %rd8;
	ld.global.f32 	%f14, [%rd54];
	cvt.f64.f32 	%fd42, %f14;
	add.f64 	%fd43, %fd41, %fd42;
	add.s64 	%rd55, %rd54, %rd8;
	ld.global.f32 	%f15, [%rd55];
	cvt.f64.f32 	%fd44, %f15;
	add.f64 	%fd45, %fd43, %fd44;
	add.s64 	%rd56, %rd55, %rd8;
	ld.global.f32 	%f16, [%rd56];
	cvt.f64.f32 	%fd46, %f16;
	add.f64 	%fd47, %fd45, %fd46;
	add.s64 	%rd57, %rd56, %rd8;
	ld.global.f32 	%f17, [%rd57];
	cvt.f64.f32 	%fd48, %f17;
	add.f64 	%fd84, %fd47, %fd48;
	add.s64 	%rd109, %rd109, -16;
	add.s64 	%rd108, %rd108, %rd7;
	setp.ne.s64 	%p4, %rd109, 0;
	@%p4 bra 	$L__BB4_4;
$L__BB4_5:
	and.b32  	%r7, %r3, 15;
	setp.eq.s32 	%p5, %r7, 0;
	@%p5 bra 	$L__BB4_14;
	and.b64  	%rd58, %rd2, 15;
	add.s64 	%rd59, %rd58, -1;
	setp.lt.u64 	%p6, %rd59, 7;
	@%p6 bra 	$L__BB4_8;
	mad.lo.s64 	%rd60, %rd111, %rd4, %rd3;
	shl.b64 	%rd61, %rd60, 2;
	add.s64 	%rd62, %rd1, %rd61;
	ld.global.f32 	%f18, [%rd62];
	cvt.f64.f32 	%fd50, %f18;
	add.f64 	%fd51, %fd84, %fd50;
	shl.b64 	%rd63, %rd4, 2;
	add.s64 	%rd64, %rd62, %rd63;
	ld.global.f32 	%f19, [%rd64];
	cvt.f64.f32 	%fd52, %f19;
	add.f64 	%fd53, %fd51, %fd52;
	add.s64 	%rd65, %rd64, %rd63;
	ld.global.f32 	%f20, [%rd65];
	cvt.f64.f32 	%fd54, %f20;
	add.f64 	%fd55, %fd53, %fd54;
	add.s64 	%rd66, %rd65, %rd63;
	ld.global.f32 	%f21, [%rd66];
	cvt.f64.f32 	%fd56, %f21;
	add.f64 	%fd57, %fd55, %fd56;
	add.s64 	%rd67, %rd66, %rd63;
	ld.global.f32 	%f22, [%rd67];
	cvt.f64.f32 	%fd58, %f22;
	add.f64 	%fd59, %fd57, %fd58;
	add.s64 	%rd68, %rd67, %rd63;
	ld.global.f32 	%f23, [%rd68];
	cvt.f64.f32 	%fd60, %f23;
	add.f64 	%fd61, %fd59, %fd60;
	add.s64 	%rd69, %rd68, %rd63;
	ld.global.f32 	%f24, [%rd69];
	cvt.f64.f32 	%fd62, %f24;
	add.f64 	%fd63, %fd61, %fd62;
	add.s64 	%rd70, %rd69, %rd63;
	ld.global.f32 	%f25, [%rd70];
	cvt.f64.f32 	%fd64, %f25;
	add.f64 	%fd84, %fd63, %fd64;
	add.s64 	%rd111, %rd111, 8;
$L__BB4_8:
	and.b32  	%r8, %r3, 7;
	setp.eq.s32 	%p7, %r8, 0;
	@%p7 bra 	$L__BB4_14;
	and.b64  	%rd71, %rd2, 7;
	add.s64 	%rd72, %rd71, -1;
	setp.lt.u64 	%p8, %rd72, 3;
	@%p8 bra 	$L__BB4_11;
	mad.lo.s64 	%rd73, %rd111, %rd4, %rd3;
	shl.b64 	%rd74, %rd73, 2;
	add.s64 	%rd75, %rd1, %rd74;
	ld.global.f32 	%f26, [%rd75];
	cvt.f64.f32 	%fd66, %f26;
	add.f64 	%fd67, %fd84, %fd66;
	shl.b64 	%rd76, %rd4, 2;
	add.s64 	%rd77, %rd75, %rd76;
	ld.global.f32 	%f27, [%rd77];
	cvt.f64.f32 	%fd68, %f27;
	add.f64 	%fd69, %fd67, %fd68;
	add.s64 	%rd78, %rd77, %rd76;
	ld.global.f32 	%f28, [%rd78];
	cvt.f64.f32 	%fd70, %f28;
	add.f64 	%fd71, %fd69, %fd70;
	add.s64 	%rd79, %rd78, %rd76;
	ld.global.f32 	%f29, [%rd79];
	cvt.f64.f32 	%fd72, %f29;
	add.f64 	%fd84, %fd71, %fd72;
	add.s64 	%rd111, %rd111, 4;
$L__BB4_11:
	and.b32  	%r9, %r3, 3;
	setp.eq.s32 	%p9, %r9, 0;
	@%p9 bra 	$L__BB4_14;
	mad.lo.s64 	%rd80, %rd111, %rd4, %rd3;
	shl.b64 	%rd81, %rd80, 2;
	add.s64 	%rd114, %rd1, %rd81;
	shl.b64 	%rd19, %rd4, 2;
	and.b64  	%rd113, %rd2, 3;
$L__BB4_13:
	.pragma "nounroll";
	ld.global.f32 	%f30, [%rd114];
	cvt.f64.f32 	%fd73, %f30;
	add.f64 	%fd84, %fd84, %fd73;
	add.s64 	%rd114, %rd114, %rd19;
	add.s64 	%rd113, %rd113, -1;
	setp.ne.s64 	%p10, %rd113, 0;
	@%p10 bra 	$L__BB4_13;
$L__BB4_14:
	setp.eq.s32 	%p11, %r3, 0;
	@%p11 bra 	$L__BB4_26;
	cvt.rn.f64.s32 	%fd74, %r3;
	div.rn.f64 	%fd75, %fd84, %fd74;
	cvt.rn.f32.f64 	%f1, %fd75;
	cvt.s64.s32 	%rd25, %r1;
	cvt.s64.s32 	%rd26, %r2;
	setp.lt.u32 	%p12, %r3, 8;
	mov.b64 	%rd118, 0;
	@%p12 bra 	$L__BB4_18;
	and.b64  	%rd118, %rd2, -8;
	shl.b64 	%rd83, %rd25, 2;
	add.s64 	%rd115, %rd1, %rd83;
	shl.b64 	%rd29, %rd26, 5;
	shl.b64 	%rd30, %rd26, 2;
	mov.u64 	%rd116, %rd118;
$L__BB4_17:
	.pragma "nounroll";
	st.global.f32 	[%rd115], %f1;
	add.s64 	%rd84, %rd115, %rd30;
	st.global.f32 	[%rd84], %f1;
	add.s64 	%rd85, %rd84, %rd30;
	st.global.f32 	[%rd85], %f1;
	add.s64 	%rd86, %rd85, %rd30;
	st.global.f32 	[%rd86], %f1;
	add.s64 	%rd87, %rd86, %rd30;
	st.global.f32 	[%rd87], %f1;
	add.s64 	%rd88, %rd87, %rd30;
	st.global.f32 	[%rd88], %f1;
	add.s64 	%rd89, %rd88, %rd30;
	st.global.f32 	[%rd89], %f1;
	add.s64 	%rd90, %rd89, %rd30;
	st.global.f32 	[%rd90], %f1;
	add.s64 	%rd116, %rd116, -8;
	add.s64 	%rd115, %rd115, %rd29;
	setp.ne.s64 	%p13, %rd116, 0;
	@%p13 bra 	$L__BB4_17;
$L__BB4_18:
	and.b32  	%r10, %r3, 7;
	setp.eq.s32 	%p14, %r10, 0;
	@%p14 bra 	$L__BB4_26;
	and.b64  	%rd91, %rd2, 7;
	add.s64 	%rd92, %rd91, -1;
	setp.lt.u64 	%p15, %rd92, 3;
	@%p15 bra 	$L__BB4_21;
	mad.lo.s64 	%rd93, %rd118, %rd26, %rd25;
	shl.b64 	%rd94, %rd93, 2;
	add.s64 	%rd95, %rd1, %rd94;
	st.global.f32 	[%rd95], %f1;
	shl.b64 	%rd96, %rd26, 2;
	add.s64 	%rd97, %rd95, %rd96;
	st.global.f32 	[%rd97], %f1;
	add.s64 	%rd98, %rd97, %rd96;
	st.global.f32 	[%rd98], %f1;
	add.s64 	%rd99, %rd98, %rd96;
	st.global.f32 	[%rd99], %f1;
	add.s64 	%rd118, %rd118, 4;
$L__BB4_21:
	and.b32  	%r11, %r3, 3;
	setp.eq.s32 	%p16, %r11, 0;
	@%p16 bra 	$L__BB4_26;
	setp.eq.s32 	%p17, %r11, 1;
	@%p17 bra 	$L__BB4_24;
	mad.lo.s64 	%rd100, %rd118, %rd26, %rd25;
	shl.b64 	%rd101, %rd100, 2;
	add.s64 	%rd102, %rd1, %rd101;
	st.global.f32 	[%rd102], %f1;
	shl.b64 	%rd103, %rd26, 2;
	add.s64 	%rd104, %rd102, %rd103;
	st.global.f32 	[%rd104], %f1;
	add.s64 	%rd118, %rd118, 2;
$L__BB4_24:
	and.b32  	%r12, %r3, 1;
	setp.eq.b32 	%p18, %r12, 1;
	not.pred 	%p19, %p18;
	@%p19 bra 	$L__BB4_26;
	mad.lo.s64 	%rd105, %rd118, %rd26, %rd25;
	shl.b64 	%rd106, %rd105, 2;
	add.s64 	%rd107, %rd1, %rd106;
	st.global.f32 	[%rd107], %f1;
$L__BB4_26:
	ret;

}


// ===== COMPILED SASS (sm_100) =====

	.target	sm_100

	.elftype	@"ET_EXEC"


//--------------------- .note.nv.tkinfo           --------------------------
	.section	.note.nv.tkinfo,"",@"SHT_NOTE"
	.sectionflags	@"SHF_NOTE_NV_TKINFO"
	.tkinfo
        /*0018*/ 	.word	0x00000002
        /*0030*/ 	.string	""
        /*0030*/ 	.string	"ptxas"
        /*0030*/ 	.string	"Cuda compilation tools, release 13.0, V13.0.88"
        /*0030*/ 	.string	"Build cuda_13.0.r13.0/compiler.36424714_0"
        /*0030*/ 	.string	"-arch sm_100 -m 64 "



//--------------------- .note.nv.cuinfo           --------------------------
	.section	.note.nv.cuinfo,"",@"SHT_NOTE"
	.sectionflags	@"SHF_NOTE_NV_CUINFO"
        /*0018*/ 	.short	0x0002
        /*001a*/ 	.short	0x0064
        /*001c*/ 	.short	0x0082
	.zero		2


//--------------------- .nv.info                  --------------------------
	.section	.nv.info,"",@"SHT_CUDA_INFO"
	.align	4


	//----- nvinfo : EIATTR_REGCOUNT
	.align		4
        /*0000*/ 	.byte	0x04, 0x2f
        /*0002*/ 	.short	(.L_3 - .L_2)
	.align		4
.L_2:
        /*0004*/ 	.word	index@(_Z6sumallPfPPiiii)
        /*0008*/ 	.word	0x00000020


	//----- nvinfo : EIATTR_FRAME_SIZE
	.align		4
.L_3:
        /*000c*/ 	.byte	0x04, 0x11
        /*000e*/ 	.short	(.L_5 - .L_4)
	.align		4
.L_4:
        /*0010*/ 	.word	index@(_Z6sumallPfPPiiii)
        /*0014*/ 	.word	0x00000000


	//----- nvinfo : EIATTR_REGCOUNT
	.align		4
.L_5:
        /*0018*/ 	.byte	0x04, 0x2f
        /*001a*/ 	.short	(.L_7 - .L_6)
	.align		4
.L_6:
        /*001c*/ 	.word	index@(_Z4multPiPfS_ii)
        /*0020*/ 	.word	0x00000010


	//----- nvinfo : EIATTR_FRAME_SIZE
	.align		4
.L_7:
        /*0024*/ 	.byte	0x04, 0x11
        /*0026*/ 	.short	(.L_9 - .L_8)
	.align		4
.L_8:
        /*0028*/ 	.word	index@(_Z4multPiPfS_ii)
        /*002c*/ 	.word	0x00000000


	//----- nvinfo : EIATTR_REGCOUNT
	.align		4
.L_9:
        /*0030*/ 	.byte	0x04, 0x2f
        /*0032*/ 	.short	(.L_11 - .L_10)
	.align		4
.L_10:
        /*0034*/ 	.word	index@(_Z4fillPffii)
        /*0038*/ 	.word	0x0000000a


	//----- nvinfo : EIATTR_FRAME_SIZE
	.align		4
.L_11:
        /*003c*/ 	.byte	0x04, 0x11
        /*003e*/ 	.short	(.L_13 - .L_12)
	.align		4
.L_12:
        /*0040*/ 	.word	index@(_Z4fillPffii)
        /*0044*/ 	.word	0x00000000


	//----- nvinfo : EIATTR_REGCOUNT
	.align		4
.L_13:
        /*0048*/ 	.byte	0x04, 0x2f
        /*004a*/ 	.short	(.L_15 - .L_14)
	.align		4
.L_14:
        /*004c*/ 	.word	index@(_Z7smooth1PfPiPKfiii)
        /*0050*/ 	.word	0x00000038


	//----- nvinfo : EIATTR_FRAME_SIZE
	.align		4
.L_15:
        /*0054*/ 	.byte	0x04, 0x11
        /*0056*/ 	.short	(.L_17 - .L_16)
	.align		4
.L_16:
        /*0058*/ 	.word	index@($__internal_1_$__cuda_sm20_dblrcp_rn_slowpath_v3)
        /*005c*/ 	.word	0x00000018


	//----- nvinfo : EIATTR_FRAME_SIZE
	.align		4
.L_17:
        /*0060*/ 	.byte	0x04, 0x11
        /*0062*/ 	.short	(.L_19 - .L_18)
	.align		4
.L_18:
        /*0064*/ 	.word	index@(_Z7smooth1PfPiPKfiii)
        /*0068*/ 	.word	0x00000018


	//----- nvinfo : EIATTR_REGCOUNT
	.align		4
.L_19:
        /*006c*/ 	.byte	0x04, 0x2f
        /*006e*/ 	.short	(.L_21 - .L_20)
	.align		4
.L_20:
        /*0070*/ 	.word	index@(_Z7smooth2Pfii)
        /*0074*/ 	.word	0x00000020


	//----- nvinfo : EIATTR_FRAME_SIZE
	.align		4
.L_21:
        /*0078*/ 	.byte	0x04, 0x11
        /*007a*/ 	.short	(.L_23 - .L_22)
	.align		4
.L_22:
        /*007c*/ 	.word	index@($__internal_0_$__cuda_sm20_div_rn_f64_full)
        /*0080*/ 	.word	0x00000000


	//----- nvinfo : EIATTR_FRAME_SIZE
	.align		4
.L_23:
        /*0084*/ 	.byte	0x04, 0x11
        /*0086*/ 	.short	(.L_25 - .L_24)
	.align		4
.L_24:
        /*0088*/ 	.word	index@(_Z7smooth2Pfii)
        /*008c*/ 	.word	0x00000000


	//----- nvinfo : EIATTR_MIN_STACK_SIZE
	.align		4
.L_25:
        /*0090*/ 	.byte	0x04, 0x12
        /*0092*/ 	.short	(.L_27 - .L_26)
	.align		4
.L_26:
        /*0094*/ 	.word	index@(_Z7smooth2Pfii)
        /*0098*/ 	.word	0x00000000


	//----- nvinfo : EIATTR_MIN_STACK_SIZE
	.align		4
.L_27:
        /*009c*/ 	.byte	0x04, 0x12
        /*009e*/ 	.short	(.L_29 - .L_28)
	.align		4
.L_28:
        /*00a0*/ 	.word	index@(_Z7smooth1PfPiPKfiii)
        /*00a4*/ 	.word	0x00000018


	//----- nvinfo : EIATTR_MIN_STACK_SIZE
	.align		4
.L_29:
        /*00a8*/ 	.byte	0x04, 0x12
        /*00aa*/ 	.short	(.L_31 - .L_30)
	.align		4
.L_30:
        /*00ac*/ 	.word	index@(_Z4fillPffii)
        /*00b0*/ 	.word	0x00000000


	//----- nvinfo : EIATTR_MIN_STACK_SIZE
	.align		4
.L_31:
        /*00b4*/ 	.byte	0x04, 0x12
        /*00b6*/ 	.short	(.L_33 - .L_32)
	.align		4
.L_32:
        /*00b8*/ 	.word	index@(_Z4multPiPfS_ii)
        /*00bc*/ 	.word	0x00000000


	//----- nvinfo : EIATTR_MIN_STACK_SIZE
	.align		4
.L_33:
        /*00c0*/ 	.byte	0x04, 0x12
        /*00c2*/ 	.short	(.L_35 - .L_34)
	.align		4
.L_34:
        /*00c4*/ 	.word	index@(_Z6sumallPfPPiiii)
        /*00c8*/ 	.word	0x00000000
.L_35:


//--------------------- .nv.compat                --------------------------
	.section	.nv.compat,"",@"SHT_CUDA_COMPAT_INFO"
	.align	4
        /*0000*/ 	.byte	0x02, 0x09, 0x00, 0x00, 0x02, 0x02, 0x01, 0x00, 0x02, 0x05, 0x05, 0x00, 0x03, 0x07, 0x01, 0x01
        /*0010*/ 	.byte	0x02, 0x03, 0x00, 0x00, 0x02, 0x06, 0x01, 0x00, 0x04, 0x0b, 0x08, 0x00, 0x01, 0x00, 0x00, 0x00
        /*0020*/ 	.byte	0x00, 0x00, 0x00, 0x00


//--------------------- .nv.info._Z7smooth2Pfii   --------------------------
	.section	.nv.info._Z7smooth2Pfii,"",@"SHT_CUDA_INFO"
	.sectionflags	@""
	.align	4


	//----- nvinfo : EIATTR_CUDA_API_VERSION
	.align		4
        /*0000*/ 	.byte	0x04, 0x37
        /*0002*/ 	.short	(.L_37 - .L_36)
.L_36:
        /*0004*/ 	.word	0x00000082


	//----- nvinfo : EIATTR_KPARAM_INFO
	.align		4
.L_37:
        /*0008*/ 	.byte	0x04, 0x17
        /*000a*/ 	.short	(.L_39 - .L_38)
.L_38:
        /*000c*/ 	.word	0x00000000
        /*0010*/ 	.short	0x0002
        /*0012*/ 	.short	0x000c
        /*0014*/ 	.byte	0x00, 0xf0, 0x11, 0x00


	//----- nvinfo : EIATTR_KPARAM_INFO
	.align		4
.L_39:
        /*0018*/ 	.byte	0x04, 0x17
        /*001a*/ 	.short	(.L_41 - .L_40)
.L_40:
        /*001c*/ 	.word	0x00000000
        /*0020*/ 	.short	0x0001
        /*0022*/ 	.short	0x0008
        /*0024*/ 	.byte	0x00, 0xf0, 0x11, 0x00


	//----- nvinfo : EIATTR_KPARAM_INFO
	.align		4
.L_41:
        /*0028*/ 	.byte	0x04, 0x17
        /*002a*/ 	.short	(.L_43 - .L_42)
.L_42:
        /*002c*/ 	.word	0x00000000
        /*0030*/ 	.short	0x0000
        /*0032*/ 	.short	0x0000
        /*0034*/ 	.byte	0x00, 0xf5, 0x21, 0x00


	//----- nvinfo : EIATTR_SPARSE_MMA_MASK
	.align		4
.L_43:
        /*0038*/ 	.byte	0x03, 0x50
        /*003a*/ 	.short	0x0000


	//----- nvinfo : EIATTR_MAXREG_COUNT
	.align		4
        /*003c*/ 	.byte	0x03, 0x1b
        /*003e*/ 	.short	0x00ff


	//----- nvinfo : EIATTR_MERCURY_ISA_VERSION
	.align		4
        /*0040*/ 	.byte	0x03, 0x5f
        /*0042*/ 	.short	0x0101


	//----- nvinfo : EIATTR_VRC_CTA_INIT_COUNT
	.align		4
        /*0044*/ 	.byte	0x02, 0x4a
	.zero		1
	.zero		1


	//----- nvinfo : EIATTR_EXIT_INSTR_OFFSETS
	.align		4
        /*0048*/ 	.byte	0x04, 0x1c
        /*004a*/ 	.short	(.L_45 - .L_44)


	//   ....[0]....
.L_44:
        /*004c*/ 	.word	0x00000060


	//   ....[1]....
        /*0050*/ 	.word	0x00000ef0


	//   ....[2]....
        /*0054*/ 	.word	0x00001360


	//   ....[3]....
        /*0058*/ 	.word	0x00001540


	//   ....[4]....
        /*005c*/ 	.word	0x00001680


	//   ....[5]....
        /*0060*/ 	.word	0x00001720


	//----- nvinfo : EIATTR_CRS_STACK_SIZE
	.align		4
.L_45:
        /*0064*/ 	.byte	0x04, 0x1e
        /*0066*/ 	.short	(.L_47 - .L_46)
.L_46:
        /*0068*/ 	.word	0x00000000


	//----- nvinfo : EIATTR_CBANK_PARAM_SIZE
	.align		4
.L_47:
        /*006c*/ 	.byte	0x03, 0x19
        /*006e*/ 	.short	0x0010


	//----- nvinfo : EIATTR_PARAM_CBANK
	.align		4
        /*0070*/ 	.byte	0x04, 0x0a
        /*0072*/ 	.short	(.L_49 - .L_48)
	.align		4
.L_48:
        /*0074*/ 	.word	index@(.nv.constant0._Z7smooth2Pfii)
        /*0078*/ 	.short	0x0380
        /*007a*/ 	.short	0x0010


	//----- nvinfo : EIATTR_SW_WAR
	.align		4
.L_49:
        /*007c*/ 	.byte	0x04, 0x36
        /*007e*/ 	.short	(.L_51 - .L_50)
.L_50:
        /*0080*/ 	.word	0x00000008
.L_51:


//--------------------- .nv.info._Z7smooth1PfPiPKfiii --------------------------
	.section	.nv.info._Z7smooth1PfPiPKfiii,"",@"SHT_CUDA_INFO"
	.sectionflags	@""
	.align	4


	//----- nvinfo : EIATTR_CUDA_API_VERSION
	.align		4
        /*0000*/ 	.byte	0x04, 0x37
        /*0002*/ 	.short	(.L_53 - .L_52)
.L_52:
        /*0004*/ 	.word	0x00000082


	//----- nvinfo : EIATTR_KPARAM_INFO
	.align		4
.L_53:
        /*0008*/ 	.byte	0x04, 0x17
        /*000a*/ 	.short	(.L_55 - .L_54)
.L_54:
        /*000c*/ 	.word	0x00000000
        /*0010*/ 	.short	0x0005
        /*0012*/ 	.short	0x0020
        /*0014*/ 	.byte	0x00, 0xf0, 0x11, 0x00


	//----- nvinfo : EIATTR_KPARAM_INFO
	.align		4
.L_55:
        /*0018*/ 	.byte	0x04, 0x17
        /*001a*/ 	.short	(.L_57 - .L_56)
.L_56:
        /*001c*/ 	.word	0x00000000
        /*0020*/ 	.short	0x0004
        /*0022*/ 	.short	0x001c
        /*0024*/ 	.byte	0x00, 0xf0, 0x11, 0x00


	//----- nvinfo : EIATTR_KPARAM_INFO
	.align		4
.L_57:
        /*0028*/ 	.byte	0x04, 0x17
        /*002a*/ 	.short	(.L_59 - .L_58)
.L_58:
        /*002c*/ 	.word	0x00000000
        /*0030*/ 	.short	0x0003
        /*0032*/ 	.short	0x0018
        /*0034*/ 	.byte	0x00, 0xf0, 0x11, 0x00


	//----- nvinfo : EIATTR_KPARAM_INFO
	.align		4
.L_59:
        /*0038*/ 	.byte	0x04, 0x17
        /*003a*/ 	.short	(.L_61 - .L_60)
.L_60:
        /*003c*/ 	.word	0x00000000
        /*0040*/ 	.short	0x0002
        /*0042*/ 	.short	0x0010
        /*0044*/ 	.byte	0x00, 0xf5, 0x21, 0x00


	//----- nvinfo : EIATTR_KPARAM_INFO
	.align		4
.L_61:
        /*0048*/ 	.byte	0x04, 0x17
        /*004a*/ 	.short	(.L_63 - .L_62)
.L_62:
        /*004c*/ 	.word	0x00000000
        /*0050*/ 	.short	0x0001
        /*0052*/ 	.short	0x0008
        /*0054*/ 	.byte	0x00, 0xf5, 0x21, 0x00


	//----- nvinfo : EIATTR_KPARAM_INFO
	.align		4
.L_63:
        /*0058*/ 	.byte	0x04, 0x17
        /*005a*/ 	.short	(.L_65 - .L_64)
.L_64:
        /*005c*/ 	.word	0x00000000
        /*0060*/ 	.short	0x0000
        /*0062*/ 	.short	0x0000
        /*0064*/ 	.byte	0x00, 0xf5, 0x21, 0x00


	//----- nvinfo : EIATTR_SPARSE_MMA_MASK
	.align		4
.L_65:
        /*0068*/ 	.byte	0x03, 0x50
        /*006a*/ 	.short	0x0000


	//----- nvinfo : EIATTR_MAXREG_COUNT
	.align		4
        /*006c*/ 	.byte	0x03, 0x1b
        /*006e*/ 	.short	0x00ff


	//----- nvinfo : EIATTR_EXTERNS
	.align		4
        /*0070*/ 	.byte	0x04, 0x0f
        /*0072*/ 	.short	(.L_67 - .L_66)


	//   ....[0]....
	.align		4
.L_66:
        /*0074*/ 	.word	index@(vprintf)


	//----- nvinfo : EIATTR_MERCURY_ISA_VERSION
	.align		4
.L_67:
        /*0078*/ 	.byte	0x03, 0x5f
        /*007a*/ 	.short	0x0101


	//----- nvinfo : EIATTR_VRC_CTA_INIT_COUNT
	.align		4
        /*007c*/ 	.byte	0x02, 0x4a
	.zero		1
	.zero		1


	//----- nvinfo : EIATTR_SYSCALL_OFFSETS
	.align		4
        /*0080*/ 	.byte	0x04, 0x46
        /*0082*/ 	.short	(.L_69 - .L_68)


	//   ....[0]....
.L_68:
        /*0084*/ 	.word	0x000011e0


	//   ....[1]....
        /*0088*/ 	.word	0x000012a0


	//----- nvinfo : EIATTR_EXIT_INSTR_OFFSETS
	.align		4
.L_69:
        /*008c*/ 	.byte	0x04, 0x1c
        /*008e*/ 	.short	(.L_71 - .L_70)


	//   ....[0]....
.L_70:
        /*0090*/ 	.word	0x000000c0


	//   ....[1]....
        /*0094*/ 	.word	0x00001d70


	//----- nvinfo : EIATTR_CRS_STACK_SIZE
	.align		4
.L_71:
        /*0098*/ 	.byte	0x04, 0x1e
        /*009a*/ 	.short	(.L_73 - .L_72)
.L_72:
        /*009c*/ 	.word	0x00000000


	//----- nvinfo : EIATTR_CBANK_PARAM_SIZE
	.align		4
.L_73:
        /*00a0*/ 	.byte	0x03, 0x19
        /*00a2*/ 	.short	0x0024


	//----- nvinfo : EIATTR_PARAM_CBANK
	.align		4
        /*00a4*/ 	.byte	0x04, 0x0a
        /*00a6*/ 	.short	(.L_75 - .L_74)
	.align		4
.L_74:
        /*00a8*/ 	.word	index@(.nv.constant0._Z7smooth1PfPiPKfiii)
        /*00ac*/ 	.short	0x0380
        /*00ae*/ 	.short	0x0024


	//----- nvinfo : EIATTR_SW_WAR
	.align		4
.L_75:
        /*00b0*/ 	.byte	0x04, 0x36
        /*00b2*/ 	.short	(.L_77 - .L_76)
.L_76:
        /*00b4*/ 	.word	0x00000008
.L_77:


//--------------------- .nv.info._Z4fillPffii     --------------------------
	.section	.nv.info._Z4fillPffii,"",@"SHT_CUDA_INFO"
	.sectionflags	@""
	.align	4


	//----- nvinfo : EIATTR_CUDA_API_VERSION
	.align		4
        /*0000*/ 	.byte	0x04, 0x37
        /*0002*/ 	.short	(.L_79 - .L_78)
.L_78:
        /*0004*/ 	.word	0x00000082


	//----- nvinfo : EIATTR_KPARAM_INFO
	.align		4
.L_79:
        /*0008*/ 	.byte	0x04, 0x17
        /*000a*/ 	.short	(.L_81 - .L_80)
.L_80:
        /*000c*/ 	.word	0x00000000
        /*0010*/ 	.short	0x0003
        /*0012*/ 	.short	0x0010
        /*0014*/ 	.byte	0x00, 0xf0, 0x11, 0x00


	//----- nvinfo : EIATTR_KPARAM_INFO
	.align		4
.L_81:
        /*0018*/ 	.byte	0x04, 0x17
        /*001a*/ 	.short	(.L_83 - .L_82)
.L_82:
        /*001c*/ 	.word	0x00000000
        /*0020*/ 	.short	0x0002
        /*0022*/ 	.short	0x000c
        /*0024*/ 	.byte	0x00, 0xf0, 0x11, 0x00


	//----- nvinfo : EIATTR_KPARAM_INFO
	.align		4
.L_83:
        /*0028*/ 	.byte	0x04, 0x17
        /*002a*/ 	.short	(.L_85 - .L_84)
.L_84:
        /*002c*/ 	.word	0x00000000
        /*0030*/ 	.short	0x0001
        /*0032*/ 	.short	0x0008
        /*0034*/ 	.byte	0x00, 0xf0, 0x11, 0x00


	//----- nvinfo : EIATTR_KPARAM_INFO
	.align		4
.L_85:
        /*0038*/ 	.byte	0x04, 0x17
        /*003a*/ 	.short	(.L_87 - .L_86)
.L_86:
        /*003c*/ 	.word	0x00000000
        /*0040*/ 	.short	0x0000
        /*0042*/ 	.short	0x0000
        /*0044*/ 	.byte	0x00, 0xf5, 0x21, 0x00


	//----- nvinfo : EIATTR_SPARSE_MMA_MASK
	.align		4
.L_87:
        /*0048*/ 	.byte	0x03, 0x50
        /*004a*/ 	.short	0x0000


	//----- nvinfo : EIATTR_MAXREG_COUNT
	.align		4
        /*004c*/ 	.byte	0x03, 0x1b
        /*004e*/ 	.short	0x00ff


	//----- nvinfo : EIATTR_MERCURY_ISA_VERSION
	.align		4
        /*0050*/ 	.byte	0x03, 0x5f
        /*0052*/ 	.short	0x0101


	//----- nvinfo : EIATTR_VRC_CTA_INIT_COUNT
	.align		4
        /*0054*/ 	.byte	0x02, 0x4a
	.zero		1
	.zero		1


	//----- nvinfo : EIATTR_EXIT_INSTR_OFFSETS
	.align		4
        /*0058*/ 	.byte	0x04, 0x1c
        /*005a*/ 	.short	(.L_89 - .L_88)


	//   ....[0]....
.L_88:
        /*005c*/ 	.word	0x000000e0


	//   ....[1]....
        /*0060*/ 	.word	0x00000140


	//----- nvinfo : EIATTR_CBANK_PARAM_SIZE
	.align		4
.L_89:
        /*0064*/ 	.byte	0x03, 0x19
        /*0066*/ 	.short	0x0014


	//----- nvinfo : EIATTR_PARAM_CBANK
	.align		4
        /*0068*/ 	.byte	0x04, 0x0a
        /*006a*/ 	.short	(.L_91 - .L_90)
	.align		4
.L_90:
        /*006c*/ 	.word	index@(.nv.constant0._Z4fillPffii)
        /*0070*/ 	.short	0x0380
        /*0072*/ 	.short	0x0014


	//----- nvinfo : EIATTR_SW_WAR
	.align		4
.L_91:
        /*0074*/ 	.byte	0x04, 0x36
        /*0076*/ 	.short	(.L_93 - .L_92)
.L_92:
        /*0078*/ 	.word	0x00000008
.L_93:


//--------------------- .nv.info._Z4multPiPfS_ii  --------------------------
	.section	.nv.info._Z4multPiPfS_ii,"",@"SHT_CUDA_INFO"
	.sectionflags	@""
	.align	4


	//----- nvinfo : EIATTR_CUDA_API_VERSION
	.align		4
        /*0000*/ 	.byte	0x04, 0x37
        /*0002*/ 	.short	(.L_95 - .L_94)
.L_94:
        /*0004*/ 	.word	0x00000082


	//----- nvinfo : EIATTR_KPARAM_INFO
	.align		4
.L_95:
        /*0008*/ 	.byte	0x04, 0x17
        /*000a*/ 	.short	(.L_97 - .L_96)
.L_96:
        /*000c*/ 	.word	0x00000000
        /*0010*/ 	.short	0x0004
        /*0012*/ 	.short	0x001c
        /*0014*/ 	.byte	0x00, 0xf0, 0x11, 0x00


	//----- nvinfo : EIATTR_KPARAM_INFO
	.align		4
.L_97:
        /*0018*/ 	.byte	0x04, 0x17
        /*001a*/ 	.short	(.L_99 - .L_98)
.L_98:
        /*001c*/ 	.word	0x00000000
        /*0020*/ 	.short	0x0003
        /*0022*/ 	.short	0x0018
        /*0024*/ 	.byte	0x00, 0xf0, 0x11, 0x00


	//----- nvinfo : EIATTR_KPARAM_INFO
	.align		4
.L_99:
        /*0028*/ 	.byte	0x04, 0x17
        /*002a*/ 	.short	(.L_101 - .L_100)
.L_100:
        /*002c*/ 	.word	0x00000000
        /*0030*/ 	.short	0x0002
        /*0032*/ 	.short	0x0010
        /*0034*/ 	.byte	0x00, 0xf5, 0x21, 0x00


	//----- nvinfo : EIATTR_KPARAM_INFO
	.align		4
.L_101:
        /*0038*/ 	.byte	0x04, 0x17
        /*003a*/ 	.short	(.L_103 - .L_102)
.L_102:
        /*003c*/ 	.word	0x00000000
        /*0040*/ 	.short	0x0001
        /*0042*/ 	.short	0x0008
        /*0044*/ 	.byte	0x00, 0xf5, 0x21, 0x00


	//----- nvinfo : EIATTR_KPARAM_INFO
	.align		4
.L_103:
        /*0048*/ 	.byte	0x04, 0x17
        /*004a*/ 	.short	(.L_105 - .L_104)
.L_104:
        /*004c*/ 	.word	0x00000000
        /*0050*/ 	.short	0x0000
        /*0052*/ 	.short	0x0000
        /*0054*/ 	.byte	0x00, 0xf5, 0x21, 0x00


	//----- nvinfo : EIATTR_SPARSE_MMA_MASK
	.align		4
.L_105:
        /*0058*/ 	.byte	0x03, 0x50
        /*005a*/ 	.short	0x0000


	//----- nvinfo : EIATTR_MAXREG_COUNT
	.align		4
        /*005c*/ 	.byte	0x03, 0x1b
        /*005e*/ 	.short	0x00ff


	//----- nvinfo : EIATTR_MERCURY_ISA_VERSION
	.align		4
        /*0060*/ 	.byte	0x03, 0x5f
        /*0062*/ 	.short	0x0101


	//----- nvinfo : EIATTR_VRC_CTA_INIT_COUNT
	.align		4
        /*0064*/ 	.byte	0x02, 0x4a
	.zero		1
	.zero		1


	//----- nvinfo : EIATTR_EXIT_INSTR_OFFSETS
	.align		4
        /*0068*/ 	.byte	0x04, 0x1c
        /*006a*/ 	.short	(.L_107 - .L_106)


	//   ....[0]....
.L_106:
        /*006c*/ 	.word	0x000000d0


	//   ....[1]....
        /*0070*/ 	.word	0x000001c0


	//----- nvinfo : EIATTR_CBANK_PARAM_SIZE
	.align		4
.L_107:
        /*0074*/ 	.byte	0x03, 0x19
        /*0076*/ 	.short	0x0020


	//----- nvinfo : EIATTR_PARAM_CBANK
	.align		4
        /*0078*/ 	.byte	0x04, 0x0a
        /*007a*/ 	.short	(.L_109 - .L_108)
	.align		4
.L_108:
        /*007c*/ 	.word	index@(.nv.constant0._Z4multPiPfS_ii)
        /*0080*/ 	.short	0x0380
        /*0082*/ 	.short	0x0020


	//----- nvinfo : EIATTR_SW_WAR
	.align		4
.L_109:
        /*0084*/ 	.byte	0x04, 0x36
        /*0086*/ 	.short	(.L_111 - .L_110)
.L_110:
        /*0088*/ 	.word	0x00000008
.L_111:


//--------------------- .nv.info._Z6sumallPfPPiiii --------------------------
	.section	.nv.info._Z6sumallPfPPiiii,"",@"SHT_CUDA_INFO"
	.sectionflags	@""
	.align	4


	//----- nvinfo : EIATTR_CUDA_API_VERSION
	.align		4
        /*0000*/ 	.byte	0x04, 0x37
        /*0002*/ 	.short	(.L_113 - .L_112)
.L_112:
        /*0004*/ 	.word	0x00000082


	//----- nvinfo : EIATTR_KPARAM_INFO
	.align		4
.L_113:
        /*0008*/ 	.byte	0x04, 0x17
        /*000a*/ 	.short	(.L_115 - .L_114)
.L_114:
        /*000c*/ 	.word	0x00000000
        /*0010*/ 	.short	0x0004
        /*0012*/ 	.short	0x0018
        /*0014*/ 	.byte	0x00, 0xf0, 0x11, 0x00


	//----- nvinfo : EIATTR_KPARAM_INFO
	.align		4
.L_115:
        /*0018*/ 	.byte	0x04, 0x17
        /*001a*/ 	.short	(.L_117 - .L_116)
.L_116:
        /*001c*/ 	.word	0x00000000
        /*0020*/ 	.short	0x0003
        /*0022*/ 	.short	0x0014
        /*0024*/ 	.byte	0x00, 0xf0, 0x11, 0x00


	//----- nvinfo : EIATTR_KPARAM_INFO
	.align		4
.L_117:
        /*0028*/ 	.byte	0x04, 0x17
        /*002a*/ 	.short	(.L_119 - .L_118)
.L_118:
        /*002c*/ 	.word	0x00000000
        /*0030*/ 	.short	0x0002
        /*0032*/ 	.short	0x0010
        /*0034*/ 	.byte	0x00, 0xf0, 0x11, 0x00


	//----- nvinfo : EIATTR_KPARAM_INFO
	.align		4
.L_119:
        /*0038*/ 	.byte	0x04, 0x17
        /*003a*/ 	.short	(.L_121 - .L_120)
.L_120:
        /*003c*/ 	.word	0x00000000
        /*0040*/ 	.short	0x0001
        /*0042*/ 	.short	0x0008
        /*0044*/ 	.byte	0x00, 0xf5, 0x21, 0x00


	//----- nvinfo : EIATTR_KPARAM_INFO
	.align		4
.L_121:
        /*0048*/ 	.byte	0x04, 0x17
        /*004a*/ 	.short	(.L_123 - .L_122)
.L_122:
        /*004c*/ 	.word	0x00000000
        /*0050*/ 	.short	0x0000
        /*0052*/ 	.short	0x0000
        /*0054*/ 	.byte	0x00, 0xf5, 0x21, 0x00


	//----- nvinfo : EIATTR_SPARSE_MMA_MASK
	.align		4
.L_123:
        /*0058*/ 	.byte	0x03, 0x50
        /*005a*/ 	.short	0x0000


	//----- nvinfo : EIATTR_MAXREG_COUNT
	.align		4
        /*005c*/ 	.byte	0x03, 0x1b
        /*005e*/ 	.short	0x00ff


	//----- nvinfo : EIATTR_MERCURY_ISA_VERSION
	.align		4
        /*0060*/ 	.byte	0x03, 0x5f
        /*0062*/ 	.short	0x0101


	//----- nvinfo : EIATTR_VRC_CTA_INIT_COUNT
	.align		4
        /*0064*/ 	.byte	0x02, 0x4a
	.zero		1
	.zero		1


	//----- nvinfo : EIATTR_EXIT_INSTR_OFFSETS
	.align		4
        /*0068*/ 	.byte	0x04, 0x1c
        /*006a*/ 	.short	(.L_125 - .L_124)


	//   ....[0]....
.L_124:
        /*006c*/ 	.word	0x000000e0


	//   ....[1]....
        /*0070*/ 	.word	0x00000d90


	//----- nvinfo : EIATTR_CBANK_PARAM_SIZE
	.align		4
.L_125:
        /*0074*/ 	.byte	0x03, 0x19
        /*0076*/ 	.short	0x001c


	//----- nvinfo : EIATTR_PARAM_CBANK
	.align		4
        /*0078*/ 	.byte	0x04, 0x0a
        /*007a*/ 	.short	(.L_127 - .L_126)
	.align		4
.L_126:
        /*007c*/ 	.word	index@(.nv.constant0._Z6sumallPfPPiiii)
        /*0080*/ 	.short	0x0380
        /*0082*/ 	.short	0x001c


	//----- nvinfo : EIATTR_SW_WAR
	.align		4
.L_127:
        /*0084*/ 	.byte	0x04, 0x36
        /*0086*/ 	.short	(.L_129 - .L_128)
.L_128:
        /*0088*/ 	.word	0x00000008
.L_129:


//--------------------- .nv.callgraph             --------------------------
	.section	.nv.callgraph,"",@"SHT_CUDA_CALLGRAPH"
	.align	4
	.sectionentsize	8
	.align		4
        /*0000*/ 	.word	0x00000000
	.align		4
        /*0004*/ 	.word	0xffffffff
	.align		4
        /*0008*/ 	.word	index@(_Z7smooth1PfPiPKfiii)
	.align		4
        /*000c*/ 	.word	index@(vprintf)
	.align		4
        /*0010*/ 	.word	0x00000000
	.align		4
        /*0014*/ 	.word	0xfffffffe
	.align		4
        /*0018*/ 	.word	0x00000000
	.align		4
        /*001c*/ 	.word	0xfffffffd
	.align		4
        /*0020*/ 	.word	0x00000000
	.align		4
        /*0024*/ 	.word	0xfffffffc


//--------------------- .nv.constant4             --------------------------
	.section	.nv.constant4,"a",@progbits
	.align	8
	.align		8
.nv.constant4:
        /*0000*/ 	.dword	$str
	.align		8
        /*0008*/ 	.dword	$str$1
	.align		8
        /*0010*/ 	.dword	vprintf


//--------------------- .text._Z7smooth2Pfii      --------------------------
	.section	.text._Z7smooth2Pfii,"ax",@progbits
	.align	128
        .global         _Z7smooth2Pfii
        .type           _Z7smooth2Pfii,@function
        .size           _Z7smooth2Pfii,(.L_x_44 - _Z7smooth2Pfii)
        .other          _Z7smooth2Pfii,@"STO_CUDA_ENTRY STV_DEFAULT"
_Z7smooth2Pfii:
.text._Z7smooth2Pfii:
[----:B------:R-:W-:Y:S01]  /*0000*/  LDC R1, c[0x0][0x37c] ;  /* 0x0000df00ff017b82 */ /* 0x000fe20000000800 */
[----:B------:R-:W0:Y:S07]  /*0010*/  S2R R10, SR_CTAID.X ;  /* 0x00000000000a7919 */ /* 0x000e2e0000002500 */
[----:B------:R-:W1:Y:S01]  /*0020*/  LDC R0, c[0x0][0x388] ;  /* 0x0000e200ff007b82 */ /* 0x000e620000000800 */
[----:B------:R-:W0:Y:S02]  /*0030*/  S2R R11, SR_TID.X ;  /* 0x00000000000b7919 */ /* 0x000e240000002100 */
[----:B0-----:R-:W-:-:S05]  /*0040*/  IMAD R10, R10, 0x40, R11 ;  /* 0x000000400a0a7824 */ /* 0x001fca00078e020b */
[----:B-1----:R-:W-:-:S13]  /*0050*/  ISETP.GE.AND P0, PT, R10, R0, PT ;  /* 0x000000000a00720c */ /* 0x002fda0003f06270 */
[----:B------:R-:W-:Y:S05]  /*0060*/  @P0 EXIT ;  /* 0x000000000000094d */ /* 0x000fea0003800000 */
[----:B------:R-:W0:Y:S01]  /*0070*/  LDCU UR9, c[0x0][0x38c] ;  /* 0x00007180ff0977ac */ /* 0x000e220008000800 */
[----:B------:R-:W-:Y:S01]  /*0080*/  CS2R R14, SRZ ;  /* 0x00000000000e7805 */ /* 0x000fe2000001ff00 */
[----:B------:R-:W1:Y:S01]  /*0090*/  LDCU.64 UR10, c[0x0][0x358] ;  /* 0x00006b00ff0a77ac */ /* 0x000e620008000a00 */
[----:B0-----:R-:W-:Y:S01]  /*00a0*/  ISETP.NE.AND P0, PT, RZ, UR9, PT ;  /* 0x00000009ff007c0c */ /* 0x001fe2000bf05270 */
[----:B------:R-:W-:-:S12]  /*00b0*/  USHF.R.S32.HI UR6, URZ, 0x1f, UR9 ;  /* 0x0000001fff067899 */ /* 0x000fd80008011409 */
[----:B-1----:R-:W-:Y:S05]  /*00c0*/  @!P0 BRA `(.L_x_0) ;  /* 0x0000000c00888947 */ /* 0x002fea0003800000 */
[----:B------:R-:W-:Y:S01]  /*00d0*/  UISETP.GE.U32.AND UP0, UPT, UR9, 0x10, UPT ;  /* 0x000000100900788c */ /* 0x000fe2000bf06070 */
[----:B------:R-:W-:Y:S02]  /*00e0*/  SHF.R.S32.HI R11, RZ, 0x1f, R10 ;  /* 0x0000001fff0b7819 */ /* 0x000fe4000001140a */
[----:B------:R-:W-:Y:S02]  /*00f0*/  CS2R R14, SRZ ;  /* 0x00000000000e7805 */ /* 0x000fe4000001ff00 */
[----:B------:R-:W-:Y:S01]  /*0100*/  SHF.R.S32.HI R3, RZ, 0x1f, R0 ;  /* 0x0000001fff037819 */ /* 0x000fe20000011400 */
[----:B------:R-:W-:Y:S01]  /*0110*/  ULOP3.LUT UP1, URZ, UR9, 0xf, URZ, 0xc0, !UPT ;  /* 0x0000000f09ff7892 */ /* 0x000fe2000f82c0ff */
[----:B------:R-:W-:Y:S01]  /*0120*/  UMOV UR4, URZ ;  /* 0x000000ff00047c82 */ /* 0x000fe20008000000 */
[----:B------:R-:W-:Y:S01]  /*0130*/  UMOV UR5, URZ ;  /* 0x000000ff00057c82 */ /* 0x000fe20008000000 */
[----:B------:R-:W-:Y:S08]  /*0140*/  BRA.U !UP0, `(.L_x_1) ;  /* 0x0000000508847547 */ /* 0x000ff0000b800000 */
[----:B------:R-:W0:Y:S01]  /*0150*/  LDCU.64 UR12, c[0x0][0x380] ;  /* 0x00007000ff0c77ac */ /* 0x000e220008000a00 */
[C-C-:B------:R-:W-:Y:S01]  /*0160*/  SHF.L.U64.HI R6, R0.reuse, 0x6, R3.reuse ;  /* 0x0000000600067819 */ /* 0x140fe20000010203 */
[C---:B------:R-:W-:Y:S01]  /*0170*/  IMAD.SHL.U32 R5, R0.reuse, 0x4, RZ ;  /* 0x0000000400057824 */ /* 0x040fe200078e00ff */
[----:B------:R-:W-:Y:S01]  /*0180*/  SHF.L.U64.HI R7, R0, 0x2, R3 ;  /* 0x0000000200077819 */ /* 0x000fe20000010203 */
[----:B------:R-:W-:Y:S01]  /*0190*/  ULOP3.LUT UR4, UR9, 0xfffffff0, URZ, 0xc0, !UPT ;  /* 0xfffffff009047892 */ /* 0x000fe2000f8ec0ff */
[----:B------:R-:W-:Y:S01]  /*01a0*/  CS2R R14, SRZ ;  /* 0x00000000000e7805 */ /* 0x000fe2000001ff00 */
[----:B------:R-:W-:Y:S01]  /*01b0*/  UMOV UR5, UR6 ;  /* 0x0000000600057c82 */ /* 0x000fe20008000000 */
[----:B------:R-:W-:-:S04]  /*01c0*/  UMOV UR8, UR6 ;  /* 0x0000000600087c82 */ /* 0x000fc80008000000 */
[----:B------:R-:W-:Y:S01]  /*01d0*/  UMOV UR7, UR4 ;  /* 0x0000000400077c82 */ /* 0x000fe20008000000 */
[----:B0-----:R-:W-:-:S04]  /*01e0*/  LEA R8, P1, R10, UR12, 0x2 ;  /* 0x0000000c0a087c11 */ /* 0x001fc8000f8210ff */
[----:B------:R-:W-:-:S09]  /*01f0*/  LEA.HI.X R2, R10, UR13, R11, 0x2, P1 ;  /* 0x0000000d0a027c11 */ /* 0x000fd200088f140b */
.L_x_2:
[----:B------:R-:W-:Y:S01]  /*0200*/  IMAD.MOV.U32 R9, RZ, RZ, R2 ;  /* 0x000000ffff097224 */ /* 0x000fe200078e0002 */
[----:B------:R-:W-:-:S04]  /*0210*/  IADD3 R16, P1, PT, R8, R5, RZ ;  /* 0x0000000508107210 */ /* 0x000fc80007f3e0ff */
[----:B------:R-:W2:Y:S01]  /*0220*/  LDG.E R27, desc[UR10][R8.64] ;  /* 0x0000000a081b7981 */ /* 0x000ea2000c1e1900 */
[----:B------:R-:W-:Y:S01]  /*0230*/  IMAD.X R17, R2, 0x1, R7, P1 ;  /* 0x0000000102117824 */ /* 0x000fe200008e0607 */
[----:B------:R-:W-:-:S04]  /*0240*/  IADD3 R24, P1, PT, R16, R5, RZ ;  /* 0x0000000510187210 */ /* 0x000fc80007f3e0ff */
[----:B------:R0:W3:Y:S01]  /*0250*/  LDG.E R18, desc[UR10][R16.64] ;  /* 0x0000000a10127981 */ /* 0x0000e2000c1e1900 */
[----:B------:R-:W-:-:S05]  /*0260*/  IMAD.X R25, R17, 0x1, R7, P1 ;  /* 0x0000000111197824 */ /* 0x000fca00008e0607 */
[----:B------:R-:W4:Y:S01]  /*0270*/  LDG.E R21, desc[UR10][R24.64] ;  /* 0x0000000a18157981 */ /* 0x000f22000c1e1900 */
[----:B------:R-:W-:-:S05]  /*0280*/  IADD3 R28, P1, PT, R24, R5, RZ ;  /* 0x00000005181c7210 */ /* 0x000fca0007f3e0ff */
[----:B------:R-:W-:-:S05]  /*0290*/  IMAD.X R29, R25, 0x1, R7, P1 ;  /* 0x00000001191d7824 */ /* 0x000fca00008e0607 */
[----:B------:R-:W5:Y:S01]  /*02a0*/  LDG.E R20, desc[UR10][R28.64] ;  /* 0x0000000a1c147981 */ /* 0x000f62000c1e1900 */
[----:B------:R-:W-:-:S05]  /*02b0*/  IADD3 R22, P1, PT, R28, R5, RZ ;  /* 0x000000051c167210 */ /* 0x000fca0007f3e0ff */
[----:B------:R-:W-:Y:S01]  /*02c0*/  IMAD.X R23, R29, 0x1, R7, P1 ;  /* 0x000000011d177824 */ /* 0x000fe200008e0607 */
[----:B------:R-:W-:-:S04]  /*02d0*/  IADD3 R12, P1, PT, R22, R5, RZ ;  /* 0x00000005160c7210 */ /* 0x000fc80007f3e0ff */
[----:B------:R-:W5:Y:S01]  /*02e0*/  LDG.E R9, desc[UR10][R22.64] ;  /* 0x0000000a16097981 */ /* 0x000f62000c1e1900 */
[----:B------:R-:W-:Y:S01]  /*02f0*/  IMAD.X R13, R23, 0x1, R7, P1 ;  /* 0x00000001170d7824 */ /* 0x000fe200008e0607 */
[----:B0-----:R-:W-:-:S04]  /*0300*/  IADD3 R16, P1, PT, R12, R5, RZ ;  /* 0x000000050c107210 */ /* 0x001fc80007f3e0ff */
[----:B------:R0:W5:Y:S01]  /*0310*/  LDG.E R26, desc[UR10][R12.64] ;  /* 0x0000000a0c1a7981 */ /* 0x000162000c1e1900 */
[----:B------:R-:W-:-:S05]  /*0320*/  IMAD.X R17, R13, 0x1, R7, P1 ;  /* 0x000000010d117824 */ /* 0x000fca00008e0607 */
[----:B------:R1:W5:Y:S01]  /*0330*/  LDG.E R4, desc[UR10][R16.64] ;  /* 0x0000000a10047981 */ /* 0x000362000c1e1900 */
[----:B0-----:R-:W-:-:S05]  /*0340*/  IADD3 R12, P1, PT, R16, R5, RZ ;  /* 0x00000005100c7210 */ /* 0x001fca0007f3e0ff */
[----:B------:R-:W-:Y:S01]  /*0350*/  IMAD.X R13, R17, 0x1, R7, P1 ;  /* 0x00000001110d7824 */ /* 0x000fe200008e0607 */
[----:B-1----:R-:W-:-:S04]  /*0360*/  IADD3 R16, P1, PT, R12, R5, RZ ;  /* 0x000000050c107210 */ /* 0x002fc80007f3e0ff */
        /* <DEDUP_REMOVED lines=11> */
[----:B--2---:R-:W0:Y:S08]  /*0420*/  F2F.F64.F32 R28, R27 ;  /* 0x0000001b001c7310 */ /* 0x004e300000201800 */
[----:B---3--:R-:W1:Y:S01]  /*0430*/  F2F.F64.F32 R18, R18 ;  /* 0x0000001200127310 */ /* 0x008e620000201800 */
[----:B0-----:R-:W-:-:S07]  /*0440*/  DADD R28, R28, R14 ;  /* 0x000000001c1c7229 */ /* 0x001fce000000000e */
[----:B----4-:R0:W2:Y:S01]  /*0450*/  F2F.F64.F32 R14, R21 ;  /* 0x00000015000e7310 */ /* 0x0100a20000201800 */
[----:B-1----:R-:W-:Y:S01]  /*0460*/  DADD R16, R28, R18 ;  /* 0x000000001c107229 */ /* 0x002fe20000000012 */
[-C--:B------:R-:W-:Y:S01]  /*0470*/  IADD3 R18, P1, PT, R12, R5.reuse, RZ ;  /* 0x000000050c127210 */ /* 0x080fe20007f3e0ff */
[----:B0-----:R2:W3:Y:S04]  /*0480*/  LDG.E R21, desc[UR10][R12.64] ;  /* 0x0000000a0c157981 */ /* 0x0014e8000c1e1900 */
[--C-:B------:R-:W-:Y:S02]  /*0490*/  IMAD.X R19, R13, 0x1, R7.reuse, P1 ;  /* 0x000000010d137824 */ /* 0x100fe400008e0607 */
[----:B--2---:R-:W-:Y:S01]  /*04a0*/  DADD R12, R16, R14 ;  /* 0x00000000100c7229 */ /* 0x004fe2000000000e */
[----:B-----5:R0:W1:Y:S01]  /*04b0*/  F2F.F64.F32 R14, R20 ;  /* 0x00000014000e7310 */ /* 0x0200620000201800 */
[-C--:B------:R-:W-:Y:S01]  /*04c0*/  IADD3 R16, P1, PT, R18, R5.reuse, RZ ;  /* 0x0000000512107210 */ /* 0x080fe20007f3e0ff */
[----:B0-----:R0:W2:Y:S04]  /*04d0*/  LDG.E R20, desc[UR10][R18.64] ;  /* 0x0000000a12147981 */ /* 0x0010a8000c1e1900 */
[----:B------:R-:W-:Y:S01]  /*04e0*/  IMAD.X R17, R19, 0x1, R7, P1 ;  /* 0x0000000113117824 */ /* 0x000fe200008e0607 */
[----:B0-----:R-:W-:-:S04]  /*04f0*/  IADD3 R18, P1, PT, R16, R5, RZ ;  /* 0x0000000510127210 */ /* 0x001fc80007f3e0ff */
[----:B------:R-:W4:Y:S01]  /*0500*/  LDG.E R16, desc[UR10][R16.64] ;  /* 0x0000000a10107981 */ /* 0x000f22000c1e1900 */
[----:B-1----:R-:W-:Y:S01]  /*0510*/  DADD R14, R12, R14 ;  /* 0x000000000c0e7229 */ /* 0x002fe2000000000e */
[----:B------:R-:W-:Y:S01]  /*0520*/  IMAD.X R19, R17, 0x1, R7, P1 ;  /* 0x0000000111137824 */ /* 0x000fe200008e0607 */
[----:B------:R-:W-:-:S04]  /*0530*/  IADD3 R12, P1, PT, R18, R5, RZ ;  /* 0x00000005120c7210 */ /* 0x000fc80007f3e0ff */
[----:B------:R-:W5:Y:S01]  /*0540*/  LDG.E R17, desc[UR10][R18.64] ;  /* 0x0000000a12117981 */ /* 0x000f62000c1e1900 */
[----:B------:R-:W-:-:S05]  /*0550*/  IMAD.X R13, R19, 0x1, R7, P1 ;  /* 0x00000001130d7824 */ /* 0x000fca00008e0607 */
[----:B------:R0:W5:Y:S01]  /*0560*/  LDG.E R18, desc[UR10][R12.64] ;  /* 0x0000000a0c127981 */ /* 0x000162000c1e1900 */
[----:B------:R-:W-:Y:S08]  /*0570*/  F2F.F64.F32 R26, R26 ;  /* 0x0000001a001a7310 */ /* 0x000ff00000201800 */
[----:B0-----:R-:W0:Y:S02]  /*0580*/  F2F.F64.F32 R12, R9 ;  /* 0x00000009000c7310 */ /* 0x001e240000201800 */
[----:B0-----:R-:W-:-:S06]  /*0590*/  DADD R12, R14, R12 ;  /* 0x000000000e0c7229 */ /* 0x001fcc000000000c */
[----:B------:R-:W0:Y:S02]  /*05a0*/  F2F.F64.F32 R14, R4 ;  /* 0x00000004000e7310 */ /* 0x000e240000201800 */
[----:B------:R-:W-:-:S06]  /*05b0*/  DADD R12, R12, R26 ;  /* 0x000000000c0c7229 */ /* 0x000fcc000000001a */
[----:B------:R-:W1:Y:S02]  /*05c0*/  F2F.F64.F32 R26, R25 ;  /* 0x00000019001a7310 */ /* 0x000e640000201800 */
[----:B0-----:R-:W-:-:S06]  /*05d0*/  DADD R12, R12, R14 ;  /* 0x000000000c0c7229 */ /* 0x001fcc000000000e */
[----:B------:R-:W0:Y:S02]  /*05e0*/  F2F.F64.F32 R24, R24 ;  /* 0x0000001800187310 */ /* 0x000e240000201800 */
[----:B-1----:R-:W-:-:S06]  /*05f0*/  DADD R12, R12, R26 ;  /* 0x000000000c0c7229 */ /* 0x002fcc000000001a */
[----:B------:R-:W1:Y:S02]  /*0600*/  F2F.F64.F32 R14, R23 ;  /* 0x00000017000e7310 */ /* 0x000e640000201800 */
[----:B0-----:R-:W-:-:S06]  /*0610*/  DADD R12, R12, R24 ;  /* 0x000000000c0c7229 */ /* 0x001fcc0000000018 */
[----:B------:R-:W0:Y:S02]  /*0620*/  F2F.F64.F32 R22, R22 ;  /* 0x0000001600167310 */ /* 0x000e240000201800 */
[----:B-1----:R-:W-:-:S08]  /*0630*/  DADD R12, R12, R14 ;  /* 0x000000000c0c7229 */ /* 0x002fd0000000000e */
[----:B0-----:R-:W-:Y:S01]  /*0640*/  DADD R12, R12, R22 ;  /* 0x000000000c0c7229 */ /* 0x001fe20000000016 */
[----:B------:R-:W-:-:S04]  /*0650*/  UIADD3 UR7, UP0, UPT, UR7, -0x10, URZ ;  /* 0xfffffff007077890 */ /* 0x000fc8000ff1e0ff */
[----:B------:R-:W-:Y:S02]  /*0660*/  UIADD3.X UR8, UPT, UPT, UR8, -0x1, URZ, UP0, !UPT ;  /* 0xffffffff08087890 */ /* 0x000fe400087fe4ff */
[----:B------:R-:W-:-:S04]  /*0670*/  UISETP.NE.U32.AND UP0, UPT, UR7, URZ, UPT ;  /* 0x000000ff0700728c */ /* 0x000fc8000bf05070 */
[----:B------:R-:W-:Y:S01]  /*0680*/  UISETP.NE.AND.EX UP0, UPT, UR8, URZ, UPT, UP0 ;  /* 0x000000ff0800728c */ /* 0x000fe2000bf05300 */
[----:B------:R-:W-:-:S05]  /*0690*/  LEA R8, P1, R0, R8, 0x6 ;  /* 0x0000000800087211 */ /* 0x000fca00078230ff */
[----:B------:R-:W-:Y:S01]  /*06a0*/  IMAD.X R2, R2, 0x1, R6, P1 ;  /* 0x0000000102027824 */ /* 0x000fe200008e0606 */
[----:B---3--:R-:W0:Y:S08]  /*06b0*/  F2F.F64.F32 R14, R21 ;  /* 0x00000015000e7310 */ /* 0x008e300000201800 */
[----:B--2---:R-:W1:Y:S01]  /*06c0*/  F2F.F64.F32 R26, R20 ;  /* 0x00000014001a7310 */ /* 0x004e620000201800 */
[----:B0-----:R-:W-:-:S07]  /*06d0*/  DADD R14, R12, R14 ;  /* 0x000000000c0e7229 */ /* 0x001fce000000000e */
[----:B----4-:R-:W0:Y:S01]  /*06e0*/  F2F.F64.F32 R12, R16 ;  /* 0x00000010000c7310 */ /* 0x010e220000201800 */
[----:B-1----:R-:W-:-:S07]  /*06f0*/  DADD R14, R14, R26 ;  /* 0x000000000e0e7229 */ /* 0x002fce000000001a */
[----:B-----5:R-:W1:Y:S01]  /*0700*/  F2F.F64.F32 R24, R17 ;  /* 0x0000001100187310 */ /* 0x020e620000201800 */
[----:B0-----:R-:W-:-:S07]  /*0710*/  DADD R12, R14, R12 ;  /* 0x000000000e0c7229 */ /* 0x001fce000000000c */
[----:B------:R-:W0:Y:S01]  /*0720*/  F2F.F64.F32 R18, R18 ;  /* 0x0000001200127310 */ /* 0x000e220000201800 */
[----:B-1----:R-:W-:-:S08]  /*0730*/  DADD R12, R12, R24 ;  /* 0x000000000c0c7229 */ /* 0x002fd00000000018 */
[----:B0-----:R-:W-:Y:S01]  /*0740*/  DADD R14, R12, R18 ;  /* 0x000000000c0e7229 */ /* 0x001fe20000000012 */
[----:B------:R-:W-:Y:S10]  /*0750*/  BRA.U UP0, `(.L_x_2) ;  /* 0xfffffff900a87547 */ /* 0x000ff4000b83ffff */
.L_x_1:
[----:B------:R-:W-:Y:S05]  /*0760*/  BRA.U !UP1, `(.L_x_0) ;  /* 0x0000000509e07547 */ /* 0x000fea000b800000 */
[----:B------:R-:W-:Y:S02]  /*0770*/  ULOP3.LUT UR7, UR9, 0xf, URZ, 0xc0, !UPT ;  /* 0x0000000f09077892 */ /* 0x000fe4000f8ec0ff */
[----:B------:R-:W-:Y:S02]  /*0780*/  ULOP3.LUT UP1, URZ, UR9, 0x7, URZ, 0xc0, !UPT ;  /* 0x0000000709ff7892 */ /* 0x000fe4000f82c0ff */
[----:B------:R-:W-:-:S04]  /*0790*/  UIADD3 UR7, UP0, UPT, UR7, -0x1, URZ ;  /* 0xffffffff07077890 */ /* 0x000fc8000ff1e0ff */
[----:B------:R-:W-:Y:S02]  /*07a0*/  UIADD3.X UR8, UPT, UPT, URZ, -0x1, URZ, UP0, !UPT ;  /* 0xffffffffff087890 */ /* 0x000fe400087fe4ff */
[----:B------:R-:W-:-:S04]  /*07b0*/  UISETP.GE.U32.AND UP0, UPT, UR7, 0x7, UPT ;  /* 0x000000070700788c */ /* 0x000fc8000bf06070 */
[----:B------:R-:W-:-:S09]  /*07c0*/  UISETP.GE.U32.AND.EX UP0, UPT, UR8, URZ, UPT, UP0 ;  /* 0x000000ff0800728c */ /* 0x000fd2000bf06100 */
[----:B------:R-:W-:Y:S05]  /*07d0*/  BRA.U !UP0, `(.L_x_3) ;  /* 0x0000000108c47547 */ /* 0x000fea000b800000 */
[----:B------:R-:W0:Y:S01]  /*07e0*/  LDCU.64 UR12, c[0x0][0x380] ;  /* 0x00007000ff0c77ac */ /* 0x000e220008000a00 */
[C---:B------:R-:W-:Y:S01]  /*07f0*/  IMAD R2, R0.reuse, UR5, RZ ;  /* 0x0000000500027c24 */ /* 0x040fe2000f8e02ff */
[C---:B------:R-:W-:Y:S01]  /*0800*/  SHF.L.U64.HI R21, R0.reuse, 0x2, R3 ;  /* 0x0000000200157819 */ /* 0x040fe20000010203 */
[----:B------:R-:W-:-:S04]  /*0810*/  IMAD.WIDE.U32 R4, R0, UR4, R10 ;  /* 0x0000000400047c25 */ /* 0x000fc8000f8e000a */
[----:B------:R-:W-:Y:S02]  /*0820*/  IMAD R7, R3, UR4, R2 ;  /* 0x0000000403077c24 */ /* 0x000fe4000f8e0202 */
[----:B------:R-:W-:Y:S02]  /*0830*/  IMAD.SHL.U32 R17, R0, 0x4, RZ ;  /* 0x0000000400117824 */ /* 0x000fe400078e00ff */
[----:B------:R-:W-:Y:S01]  /*0840*/  IMAD.IADD R5, R5, 0x1, R7 ;  /* 0x0000000105057824 */ /* 0x000fe200078e0207 */
[----:B0-----:R-:W-:-:S04]  /*0850*/  LEA R18, P1, R4, UR12, 0x2 ;  /* 0x0000000c04127c11 */ /* 0x001fc8000f8210ff */
[----:B------:R-:W-:Y:S02]  /*0860*/  LEA.HI.X R19, R4, UR13, R5, 0x2, P1 ;  /* 0x0000000d04137c11 */ /* 0x000fe400088f1405 */
[----:B------:R-:W-:-:S03]  /*0870*/  IADD3 R4, P1, PT, R18, R17, RZ ;  /* 0x0000001112047210 */ /* 0x000fc60007f3e0ff */
[----:B------:R0:W2:Y:S02]  /*0880*/  LDG.E R13, desc[UR10][R18.64] ;  /* 0x0000000a120d7981 */ /* 0x0000a4000c1e1900 */
[----:B------:R-:W-:Y:S01]  /*0890*/  IMAD.X R5, R19, 0x1, R21, P1 ;  /* 0x0000000113057824 */ /* 0x000fe200008e0615 */
[----:B------:R-:W-:-:S04]  /*08a0*/  IADD3 R22, P1, PT, R4, R17, RZ ;  /* 0x0000001104167210 */ /* 0x000fc80007f3e0ff */
[----:B------:R1:W3:Y:S01]  /*08b0*/  LDG.E R12, desc[UR10][R4.64] ;  /* 0x0000000a040c7981 */ /* 0x0002e2000c1e1900 */
[----:B------:R-:W-:Y:S01]  /*08c0*/  IMAD.X R23, R5, 0x1, R21, P1 ;  /* 0x0000000105177824 */ /* 0x000fe200008e0615 */
[----:B------:R-:W-:-:S04]  /*08d0*/  IADD3 R24, P1, PT, R22, R17, RZ ;  /* 0x0000001116187210 */ /* 0x000fc80007f3e0ff */
[----:B------:R4:W5:Y:S01]  /*08e0*/  LDG.E R9, desc[UR10][R22.64] ;  /* 0x0000000a16097981 */ /* 0x000962000c1e1900 */
[----:B------:R-:W-:Y:S01]  /*08f0*/  IMAD.X R25, R23, 0x1, R21, P1 ;  /* 0x0000000117197824 */ /* 0x000fe200008e0615 */
[----:B------:R-:W-:-:S04]  /*0900*/  IADD3 R26, P1, PT, R24, R17, RZ ;  /* 0x00000011181a7210 */ /* 0x000fc80007f3e0ff */
[----:B------:R-:W5:Y:S01]  /*0910*/  LDG.E R7, desc[UR10][R24.64] ;  /* 0x0000000a18077981 */ /* 0x000f62000c1e1900 */
[----:B------:R-:W-:Y:S01]  /*0920*/  IMAD.X R27, R25, 0x1, R21, P1 ;  /* 0x00000001191b7824 */ /* 0x000fe200008e0615 */
[----:B0-----:R-:W-:-:S04]  /*0930*/  IADD3 R18, P1, PT, R26, R17, RZ ;  /* 0x000000111a127210 */ /* 0x001fc80007f3e0ff */
[----:B------:R-:W5:Y:S01]  /*0940*/  LDG.E R6, desc[UR10][R26.64] ;  /* 0x0000000a1a067981 */ /* 0x000f62000c1e1900 */
[----:B------:R-:W-:Y:S01]  /*0950*/  IMAD.X R19, R27, 0x1, R21, P1 ;  /* 0x000000011b137824 */ /* 0x000fe200008e0615 */
[----:B-1----:R-:W-:-:S04]  /*0960*/  IADD3 R4, P1, PT, R18, R17, RZ ;  /* 0x0000001112047210 */ /* 0x002fc80007f3e0ff */
[----:B------:R0:W5:Y:S01]  /*0970*/  LDG.E R2, desc[UR10][R18.64] ;  /* 0x0000000a12027981 */ /* 0x000162000c1e1900 */
[----:B------:R-:W-:Y:S01]  /*0980*/  IMAD.X R5, R19, 0x1, R21, P1 ;  /* 0x0000000113057824 */ /* 0x000fe200008e0615 */
[----:B----4-:R-:W-:-:S04]  /*0990*/  IADD3 R22, P1, PT, R4, R17, RZ ;  /* 0x0000001104167210 */ /* 0x010fc80007f3e0ff */
[----:B------:R-:W4:Y:S01]  /*09a0*/  LDG.E R4, desc[UR10][R4.64] ;  /* 0x0000000a04047981 */ /* 0x000f22000c1e1900 */
[----:B------:R-:W-:-:S05]  /*09b0*/  IMAD.X R23, R5, 0x1, R21, P1 ;  /* 0x0000000105177824 */ /* 0x000fca00008e0615 */
[----:B------:R-:W4:Y:S01]  /*09c0*/  LDG.E R8, desc[UR10][R22.64] ;  /* 0x0000000a16087981 */ /* 0x000f22000c1e1900 */
[----:B------:R-:W-:-:S04]  /*09d0*/  UIADD3 UR4, UP0, UPT, UR4, 0x8, URZ ;  /* 0x0000000804047890 */ /* 0x000fc8000ff1e0ff */
[----:B------:R-:W-:Y:S01]  /*09e0*/  UIADD3.X UR5, UPT, UPT, URZ, UR5, URZ, UP0, !UPT ;  /* 0x00000005ff057290 */ /* 0x000fe200087fe4ff */
[----:B--2---:R-:W1:Y:S08]  /*09f0*/  F2F.F64.F32 R16, R13 ;  /* 0x0000000d00107310 */ /* 0x004e700000201800 */
[----:B---3--:R-:W2:Y:S01]  /*0a00*/  F2F.F64.F32 R20, R12 ;  /* 0x0000000c00147310 */ /* 0x008ea20000201800 */
[----:B-1----:R-:W-:-:S07]  /*0a10*/  DADD R16, R14, R16 ;  /* 0x000000000e107229 */ /* 0x002fce0000000010 */
[----:B-----5:R-:W1:Y:S01]  /*0a20*/  F2F.F64.F32 R14, R9 ;  /* 0x00000009000e7310 */ /* 0x020e620000201800 */
[----:B--2---:R-:W-:-:S07]  /*0a30*/  DADD R16, R16, R20 ;  /* 0x0000000010107229 */ /* 0x004fce0000000014 */
[----:B0-----:R-:W0:Y:S01]  /*0a40*/  F2F.F64.F32 R18, R7 ;  /* 0x0000000700127310 */ /* 0x001e220000201800 */
[----:B-1----:R-:W-:-:S07]  /*0a50*/  DADD R14, R16, R14 ;  /* 0x00000000100e7229 */ /* 0x002fce000000000e */
[----:B------:R-:W1:Y:S01]  /*0a60*/  F2F.F64.F32 R16, R6 ;  /* 0x0000000600107310 */ /* 0x000e620000201800 */
[----:B0-----:R-:W-:-:S07]  /*0a70*/  DADD R14, R14, R18 ;  /* 0x000000000e0e7229 */ /* 0x001fce0000000012 */
[----:B------:R-:W0:Y:S01]  /*0a80*/  F2F.F64.F32 R18, R2 ;  /* 0x0000000200127310 */ /* 0x000e220000201800 */
[----:B-1----:R-:W-:-:S07]  /*0a90*/  DADD R14, R14, R16 ;  /* 0x000000000e0e7229 */ /* 0x002fce0000000010 */
[----:B----4-:R-:W1:Y:S01]  /*0aa0*/  F2F.F64.F32 R4, R4 ;  /* 0x0000000400047310 */ /* 0x010e620000201800 */
[----:B0-----:R-:W-:-:S07]  /*0ab0*/  DADD R14, R14, R18 ;  /* 0x000000000e0e7229 */ /* 0x001fce0000000012 */
[----:B------:R-:W0:Y:S01]  /*0ac0*/  F2F.F64.F32 R12, R8 ;  /* 0x00000008000c7310 */ /* 0x000e220000201800 */
[----:B-1----:R-:W-:-:S08]  /*0ad0*/  DADD R14, R14, R4 ;  /* 0x000000000e0e7229 */ /* 0x002fd00000000004 */
[----:B0-----:R-:W-:-:S11]  /*0ae0*/  DADD R14, R14, R12 ;  /* 0x000000000e0e7229 */ /* 0x001fd6000000000c */
.L_x_3:
        /* <DEDUP_REMOVED lines=9> */
[C---:B------:R-:W-:Y:S02]  /*0b80*/  IMAD R2, R0.reuse, UR5, RZ ;  /* 0x0000000500027c24 */ /* 0x040fe4000f8e02ff */
[----:B------:R-:W-:Y:S02]  /*0b90*/  IMAD.MOV.U32 R4, RZ, RZ, R10 ;  /* 0x000000ffff047224 */ /* 0x000fe400078e000a */
[----:B------:R-:W-:Y:S02]  /*0ba0*/  IMAD.MOV.U32 R5, RZ, RZ, R11 ;  /* 0x000000ffff057224 */ /* 0x000fe400078e000b */
[----:B------:R-:W-:Y:S02]  /*0bb0*/  IMAD R7, R3, UR4, R2 ;  /* 0x0000000403077c24 */ /* 0x000fe4000f8e0202 */
[----:B------:R-:W-:-:S04]  /*0bc0*/  IMAD.WIDE.U32 R4, R0, UR4, R4 ;  /* 0x0000000400047c25 */ /* 0x000fc8000f8e0004 */
[----:B------:R-:W-:Y:S01]  /*0bd0*/  IMAD.IADD R7, R5, 0x1, R7 ;  /* 0x0000000105077824 */ /* 0x000fe200078e0207 */
[C---:B------:R-:W-:Y:S01]  /*0be0*/  SHF.L.U64.HI R5, R0.reuse, 0x2, R3 ;  /* 0x0000000200057819 */ /* 0x040fe20000010203 */
[----:B------:R-:W-:Y:S01]  /*0bf0*/  IMAD.SHL.U32 R19, R0, 0x4, RZ ;  /* 0x0000000400137824 */ /* 0x000fe200078e00ff */
[----:B0-----:R-:W-:-:S04]  /*0c00*/  LEA R6, P1, R4, UR12, 0x2 ;  /* 0x0000000c04067c11 */ /* 0x001fc8000f8210ff */
[----:B------:R-:W-:Y:S02]  /*0c10*/  LEA.HI.X R7, R4, UR13, R7, 0x2, P1 ;  /* 0x0000000d04077c11 */ /* 0x000fe400088f1407 */
[----:B------:R-:W-:-:S03]  /*0c20*/  IADD3 R8, P1, PT, R6, R19, RZ ;  /* 0x0000001306087210 */ /* 0x000fc60007f3e0ff */
[----:B------:R-:W2:Y:S02]  /*0c30*/  LDG.E R2, desc[UR10][R6.64] ;  /* 0x0000000a06027981 */ /* 0x000ea4000c1e1900 */
[----:B------:R-:W-:Y:S01]  /*0c40*/  IMAD.X R9, R7, 0x1, R5, P1 ;  /* 0x0000000107097824 */ /* 0x000fe200008e0605 */
[----:B------:R-:W-:-:S04]  /*0c50*/  IADD3 R16, P1, PT, R8, R19, RZ ;  /* 0x0000001308107210 */ /* 0x000fc80007f3e0ff */
[----:B------:R-:W3:Y:S01]  /*0c60*/  LDG.E R12, desc[UR10][R8.64] ;  /* 0x0000000a080c7981 */ /* 0x000ee2000c1e1900 */
[----:B------:R-:W-:Y:S01]  /*0c70*/  IMAD.X R17, R9, 0x1, R5, P1 ;  /* 0x0000000109117824 */ /* 0x000fe200008e0605 */
[----:B------:R-:W-:-:S04]  /*0c80*/  IADD3 R18, P1, PT, R16, R19, RZ ;  /* 0x0000001310127210 */ /* 0x000fc80007f3e0ff */
[----:B------:R-:W4:Y:S01]  /*0c90*/  LDG.E R16, desc[UR10][R16.64] ;  /* 0x0000000a10107981 */ /* 0x000f22000c1e1900 */
[----:B------:R-:W-:-:S05]  /*0ca0*/  IMAD.X R19, R17, 0x1, R5, P1 ;  /* 0x0000000111137824 */ /* 0x000fca00008e0605 */
[----:B------:R-:W5:Y:S01]  /*0cb0*/  LDG.E R18, desc[UR10][R18.64] ;  /* 0x0000000a12127981 */ /* 0x000f62000c1e1900 */
[----:B------:R-:W-:-:S04]  /*0cc0*/  UIADD3 UR4, UP0, UPT, UR4, 0x4, URZ ;  /* 0x0000000404047890 */ /* 0x000fc8000ff1e0ff */
[----:B------:R-:W-:Y:S01]  /*0cd0*/  UIADD3.X UR5, UPT, UPT, URZ, UR5, URZ, UP0, !UPT ;  /* 0x00000005ff057290 */ /* 0x000fe200087fe4ff */
[----:B--2---:R-:W0:Y:S08]  /*0ce0*/  F2F.F64.F32 R4, R2 ;  /* 0x0000000200047310 */ /* 0x004e300000201800 */
[----:B---3--:R-:W1:Y:S01]  /*0cf0*/  F2F.F64.F32 R12, R12 ;  /* 0x0000000c000c7310 */ /* 0x008e620000201800 */
[----:B0-----:R-:W-:-:S07]  /*0d00*/  DADD R4, R14, R4 ;  /* 0x000000000e047229 */ /* 0x001fce0000000004 */
[----:B----4-:R-:W0:Y:S01]  /*0d10*/  F2F.F64.F32 R6, R16 ;  /* 0x0000001000067310 */ /* 0x010e220000201800 */
[----:B-1----:R-:W-:-:S07]  /*0d20*/  DADD R4, R4, R12 ;  /* 0x0000000004047229 */ /* 0x002fce000000000c */
[----:B-----5:R-:W1:Y:S01]  /*0d30*/  F2F.F64.F32 R14, R18 ;  /* 0x00000012000e7310 */ /* 0x020e620000201800 */
[----:B0-----:R-:W-:-:S08]  /*0d40*/  DADD R4, R4, R6 ;  /* 0x0000000004047229 */ /* 0x001fd00000000006 */
[----:B-1----:R-:W-:-:S11]  /*0d50*/  DADD R14, R4, R14 ;  /* 0x00000000040e7229 */ /* 0x002fd6000000000e */
.L_x_4:
[----:B------:R-:W-:Y:S05]  /*0d60*/  BRA.U !UP1, `(.L_x_0) ;  /* 0x0000000109607547 */ /* 0x000fea000b800000 */
[----:B------:R-:W0:Y:S01]  /*0d70*/  LDCU.64 UR12, c[0x0][0x380] ;  /* 0x00007000ff0c77ac */ /* 0x000e220008000a00 */
[C---:B------:R-:W-:Y:S02]  /*0d80*/  IMAD R2, R0.reuse, UR5, RZ ;  /* 0x0000000500027c24 */ /* 0x040fe4000f8e02ff */
[----:B------:R-:W-:Y:S01]  /*0d90*/  IMAD.MOV.U32 R4, RZ, RZ, R10 ;  /* 0x000000ffff047224 */ /* 0x000fe200078e000a */
[----:B------:R-:W-:Y:S01]  /*0da0*/  ULOP3.LUT UR5, UR9, 0x3, URZ, 0xc0, !UPT ;  /* 0x0000000309057892 */ /* 0x000fe2000f8ec0ff */
[----:B------:R-:W-:Y:S02]  /*0db0*/  IMAD.MOV.U32 R5, RZ, RZ, R11 ;  /* 0x000000ffff057224 */ /* 0x000fe400078e000b */
[----:B------:R-:W-:Y:S02]  /*0dc0*/  IMAD R9, R3, UR4, R2 ;  /* 0x0000000403097c24 */ /* 0x000fe4000f8e0202 */
[----:B------:R-:W-:Y:S01]  /*0dd0*/  IMAD.WIDE.U32 R4, R0, UR4, R4 ;  /* 0x0000000400047c25 */ /* 0x000fe2000f8e0004 */
[----:B------:R-:W-:-:S03]  /*0de0*/  UMOV UR4, URZ ;  /* 0x000000ff00047c82 */ /* 0x000fc60008000000 */
[----:B------:R-:W-:Y:S01]  /*0df0*/  IMAD.IADD R5, R5, 0x1, R9 ;  /* 0x0000000105057824 */ /* 0x000fe200078e0209 */
[----:B------:R-:W-:Y:S02]  /*0e00*/  SHF.L.U64.HI R9, R0, 0x2, R3 ;  /* 0x0000000200097819 */ /* 0x000fe40000010203 */
[----:B0-----:R-:W-:-:S04]  /*0e10*/  LEA R7, P1, R4, UR12, 0x2 ;  /* 0x0000000c04077c11 */ /* 0x001fc8000f8210ff */
[----:B------:R-:W-:-:S09]  /*0e20*/  LEA.HI.X R6, R4, UR13, R5, 0x2, P1 ;  /* 0x0000000d04067c11 */ /* 0x000fd200088f1405 */
.L_x_5:
[----:B------:R-:W-:Y:S02]  /*0e30*/  IMAD.MOV.U32 R4, RZ, RZ, R7 ;  /* 0x000000ffff047224 */ /* 0x000fe400078e0007 */
[----:B------:R-:W-:-:S05]  /*0e40*/  IMAD.MOV.U32 R5, RZ, RZ, R6 ;  /* 0x000000ffff057224 */ /* 0x000fca00078e0006 */
[----:B------:R-:W2:Y:S01]  /*0e50*/  LDG.E R2, desc[UR10][R4.64] ;  /* 0x0000000a04027981 */ /* 0x000ea2000c1e1900 */
[----:B------:R-:W-:Y:S01]  /*0e60*/  UIADD3 UR5, UP0, UPT, UR5, -0x1, URZ ;  /* 0xffffffff05057890 */ /* 0x000fe2000ff1e0ff */
[----:B------:R-:W-:-:S03]  /*0e70*/  LEA R7, P1, R0, R7, 0x2 ;  /* 0x0000000700077211 */ /* 0x000fc600078210ff */
[----:B------:R-:W-:Y:S02]  /*0e80*/  UIADD3.X UR4, UPT, UPT, UR4, -0x1, URZ, UP0, !UPT ;  /* 0xffffffff04047890 */ /* 0x000fe400087fe4ff */
[----:B------:R-:W-:Y:S01]  /*0e90*/  UISETP.NE.U32.AND UP0, UPT, UR5, URZ, UPT ;  /* 0x000000ff0500728c */ /* 0x000fe2000bf05070 */
[----:B------:R-:W-:-:S03]  /*0ea0*/  IMAD.X R6, R6, 0x1, R9, P1 ;  /* 0x0000000106067824 */ /* 0x000fc600008e0609 */
[----:B------:R-:W-:Y:S01]  /*0eb0*/  UISETP.NE.AND.EX UP0, UPT, UR4, URZ, UPT, UP0 ;  /* 0x000000ff0400728c */ /* 0x000fe2000bf05300 */
[----:B--2---:R-:W0:Y:S02]  /*0ec0*/  F2F.F64.F32 R2, R2 ;  /* 0x0000000200027310 */ /* 0x004e240000201800 */
[----:B0-----:R-:W-:-:S06]  /*0ed0*/  DADD R14, R2, R14 ;  /* 0x00000000020e7229 */ /* 0x001fcc000000000e */
[----:B------:R-:W-:Y:S05]  /*0ee0*/  BRA.U UP0, `(.L_x_5) ;  /* 0xfffffffd00d07547 */ /* 0x000fea000b83ffff */
.L_x_0:
[----:B------:R-:W-:Y:S05]  /*0ef0*/  @!P0 EXIT ;  /* 0x000000000000894d */ /* 0x000fea0003800000 */
[----:B------:R-:W0:Y:S01]  /*0f00*/  I2F.F64 R8, UR9 ;  /* 0x0000000900087d12 */ /* 0x000e220008201c00 */
[----:B------:R-:W-:Y:S01]  /*0f10*/  IMAD.MOV.U32 R2, RZ, RZ, 0x1 ;  /* 0x00000001ff027424 */ /* 0x000fe200078e00ff */
[----:B------:R-:W-:Y:S01]  /*0f20*/  FSETP.GEU.AND P1, PT, |R15|, 6.5827683646048100446e-37, PT ;  /* 0x036000000f00780b */ /* 0x000fe20003f2e200 */
[----:B------:R-:W-:Y:S05]  /*0f30*/  BSSY.RECONVERGENT B0, `(.L_x_6) ;  /* 0x0000011000007945 */ /* 0x000fea0003800200 */
[----:B0-----:R-:W0:Y:S02]  /*0f40*/  MUFU.RCP64H R3, R9 ;  /* 0x0000000900037308 */ /* 0x001e240000001800 */
[----:B0-----:R-:W-:-:S08]  /*0f50*/  DFMA R4, -R8, R2, 1 ;  /* 0x3ff000000804742b */ /* 0x001fd00000000102 */
[----:B------:R-:W-:-:S08]  /*0f60*/  DFMA R4, R4, R4, R4 ;  /* 0x000000040404722b */ /* 0x000fd00000000004 */
[----:B------:R-:W-:-:S08]  /*0f70*/  DFMA R4, R2, R4, R2 ;  /* 0x000000040204722b */ /* 0x000fd00000000002 */
[----:B------:R-:W-:-:S08]  /*0f80*/  DFMA R2, -R8, R4, 1 ;  /* 0x3ff000000802742b */ /* 0x000fd00000000104 */
[----:B------:R-:W-:-:S08]  /*0f90*/  DFMA R2, R4, R2, R4 ;  /* 0x000000020402722b */ /* 0x000fd00000000004 */
[----:B------:R-:W-:-:S08]  /*0fa0*/  DMUL R6, R2, R14 ;  /* 0x0000000e02067228 */ /* 0x000fd00000000000 */
[----:B------:R-:W-:-:S08]  /*0fb0*/  DFMA R4, -R8, R6, R14 ;  /* 0x000000060804722b */ /* 0x000fd0000000010e */
[----:B------:R-:W-:-:S10]  /*0fc0*/  DFMA R6, R2, R4, R6 ;  /* 0x000000040206722b */ /* 0x000fd40000000006 */
[----:B------:R-:W-:-:S05]  /*0fd0*/  FFMA R0, RZ, R9, R7 ;  /* 0x00000009ff007223 */ /* 0x000fca0000000007 */
[----:B------:R-:W-:-:S13]  /*0fe0*/  FSETP.GT.AND P0, PT, |R0|, 1.469367938527859385e-39, PT ;  /* 0x001000000000780b */ /* 0x000fda0003f04200 */
[----:B------:R-:W-:Y:S05]  /*0ff0*/  @P0 BRA P1, `(.L_x_7) ;  /* 0x0000000000100947 */ /* 0x000fea0000800000 */
[----:B------:R-:W-:Y:S01]  /*1000*/  IMAD.MOV.U32 R4, RZ, RZ, R14 ;  /* 0x000000ffff047224 */ /* 0x000fe200078e000e */
[----:B------:R-:W-:Y:S01]  /*1010*/  MOV R0, 0x1040 ;  /* 0x0000104000007802 */ /* 0x000fe20000000f00 */
[----:B------:R-:W-:-:S07]  /*1020*/  IMAD.MOV.U32 R5, RZ, RZ, R15 ;  /* 0x000000ffff057224 */ /* 0x000fce00078e000f */
[----:B------:R-:W-:Y:S05]  /*1030*/  CALL.REL.NOINC `($__internal_0_$__cuda_sm20_div_rn_f64_full) ;  /* 0x0000000400bc7944 */ /* 0x000fea0003c00000 */
.L_x_7:
[----:B------:R-:W-:Y:S05]  /*1040*/  BSYNC.RECONVERGENT B0 ;  /* 0x0000000000007941 */ /* 0x000fea0003800200 */
.L_x_6:
[----:B------:R-:W0:Y:S01]  /*1050*/  LDC.64 R8, c[0x0][0x388] ;  /* 0x0000e200ff087b82 */ /* 0x000e220000000a00 */
[----:B------:R1:W2:Y:S01]  /*1060*/  F2F.F32.F64 R0, R6 ;  /* 0x0000000600007310 */ /* 0x0002a20000301000 */
[----:B------:R-:W-:Y:S02]  /*1070*/  SHF.R.S32.HI R13, RZ, 0x1f, R10 ;  /* 0x0000001fff0d7819 */ /* 0x000fe4000001140a */
[----:B------:R-:W-:Y:S02]  /*1080*/  CS2R R2, SRZ ;  /* 0x0000000000027805 */ /* 0x000fe4000001ff00 */
[C---:B0-----:R-:W-:Y:S02]  /*1090*/  ISETP.GE.U32.AND P0, PT, R9.reuse, 0x8, PT ;  /* 0x000000080900780c */ /* 0x041fe40003f06070 */
[----:B------:R-:W-:Y:S02]  /*10a0*/  LOP3.LUT P1, RZ, R9, 0x7, RZ, 0xc0, !PT ;  /* 0x0000000709ff7812 */ /* 0x000fe4000782c0ff */
[----:B------:R-:W-:-:S09]  /*10b0*/  SHF.R.S32.HI R4, RZ, 0x1f, R8 ;  /* 0x0000001fff047819 */ /* 0x000fd20000011408 */
[----:B-12---:R-:W-:Y:S05]  /*10c0*/  @!P0 BRA `(.L_x_8) ;  /* 0x0000000000a48947 */ /* 0x006fea0003800000 */
[----:B------:R-:W0:Y:S01]  /*10d0*/  LDCU.64 UR4, c[0x0][0x380] ;  /* 0x00007000ff0477ac */ /* 0x000e220008000a00 */
[----:B------:R-:W-:Y:S01]  /*10e0*/  LOP3.LUT R2, R9, 0xfffffff8, RZ, 0xc0, !PT ;  /* 0xfffffff809027812 */ /* 0x000fe200078ec0ff */
[C---:B------:R-:W-:Y:S01]  /*10f0*/  IMAD.SHL.U32 R25, R8.reuse, 0x4, RZ ;  /* 0x0000000408197824 */ /* 0x040fe200078e00ff */
[C-C-:B------:R-:W-:Y:S01]  /*1100*/  SHF.L.U64.HI R6, R8.reuse, 0x5, R4.reuse ;  /* 0x0000000508067819 */ /* 0x140fe20000010204 */
[----:B------:R-:W-:Y:S01]  /*1110*/  IMAD.U32 R3, RZ, RZ, UR6 ;  /* 0x00000006ff037e24 */ /* 0x000fe2000f8e00ff */
[----:B------:R-:W-:Y:S01]  /*1120*/  SHF.L.U64.HI R24, R8, 0x2, R4 ;  /* 0x0000000208187819 */ /* 0x000fe20000010204 */
[----:B------:R-:W-:Y:S02]  /*1130*/  IMAD.U32 R7, RZ, RZ, UR6 ;  /* 0x00000006ff077e24 */ /* 0x000fe4000f8e00ff */
[----:B------:R-:W-:Y:S01]  /*1140*/  IMAD.MOV.U32 R27, RZ, RZ, R2 ;  /* 0x000000ffff1b7224 */ /* 0x000fe200078e0002 */
[----:B0-----:R-:W-:-:S04]  /*1150*/  LEA R26, P0, R10, UR4, 0x2 ;  /* 0x000000040a1a7c11 */ /* 0x001fc8000f8010ff */
[----:B------:R-:W-:-:S09]  /*1160*/  LEA.HI.X R5, R10, UR5, R13, 0x2, P0 ;  /* 0x000000050a057c11 */ /* 0x000fd200080f140d */
.L_x_9:
[-C--:B------:R-:W-:Y:S01]  /*1170*/  IADD3 R14, P0, PT, R26, R25.reuse, RZ ;  /* 0x000000191a0e7210 */ /* 0x080fe20007f1e0ff */
[----:B------:R-:W-:Y:S01]  /*1180*/  IMAD.MOV.U32 R16, RZ, RZ, R26 ;  /* 0x000000ffff107224 */ /* 0x000fe200078e001a */
[----:B------:R-:W-:Y:S01]  /*1190*/  LEA R26, P2, R8, R26, 0x5 ;  /* 0x0000001a081a7211 */ /* 0x000fe200078428ff */
[----:B------:R-:W-:Y:S02]  /*11a0*/  IMAD.MOV.U32 R17, RZ, RZ, R5 ;  /* 0x000000ffff117224 */ /* 0x000fe400078e0005 */
[C---:B------:R-:W-:Y:S01]  /*11b0*/  IMAD.X R15, R5.reuse, 0x1, R24, P0 ;  /* 0x00000001050f7824 */ /* 0x040fe200000e0618 */
[-C--:B------:R-:W-:Y:S01]  /*11c0*/  IADD3 R22, P0, PT, R14, R25.reuse, RZ ;  /* 0x000000190e167210 */ /* 0x080fe20007f1e0ff */
[----:B------:R-:W-:Y:S01]  /*11d0*/  IMAD.X R5, R5, 0x1, R6, P2 ;  /* 0x0000000105057824 */ /* 0x000fe200010e0606 */
[----:B------:R0:W-:Y:S03]  /*11e0*/  STG.E desc[UR10][R16.64], R0 ;  /* 0x0000000010007986 */ /* 0x0001e6000c10190a */
[--C-:B------:R-:W-:Y:S01]  /*11f0*/  IMAD.X R23, R15, 0x1, R24.reuse, P0 ;  /* 0x000000010f177824 */ /* 0x100fe200000e0618 */
[-C--:B------:R-:W-:Y:S01]  /*1200*/  IADD3 R20, P0, PT, R22, R25.reuse, RZ ;  /* 0x0000001916147210 */ /* 0x080fe20007f1e0ff */
[----:B------:R1:W-:Y:S04]  /*1210*/  STG.E desc[UR10][R14.64], R0 ;  /* 0x000000000e007986 */ /* 0x0003e8000c10190a */
[--C-:B------:R-:W-:Y:S01]  /*1220*/  IMAD.X R21, R23, 0x1, R24.reuse, P0 ;  /* 0x0000000117157824 */ /* 0x100fe200000e0618 */
[-C--:B------:R-:W-:Y:S01]  /*1230*/  IADD3 R18, P0, PT, R20, R25.reuse, RZ ;  /* 0x0000001914127210 */ /* 0x080fe20007f1e0ff */
[----:B------:R2:W-:Y:S04]  /*1240*/  STG.E desc[UR10][R22.64], R0 ;  /* 0x0000000016007986 */ /* 0x0005e8000c10190a */
[--C-:B------:R-:W-:Y:S01]  /*1250*/  IMAD.X R19, R21, 0x1, R24.reuse, P0 ;  /* 0x0000000115137824 */ /* 0x100fe200000e0618 */
[-C--:B0-----:R-:W-:Y:S01]  /*1260*/  IADD3 R16, P0, PT, R18, R25.reuse, RZ ;  /* 0x0000001912107210 */ /* 0x081fe20007f1e0ff */
[----:B------:R0:W-:Y:S04]  /*1270*/  STG.E desc[UR10][R20.64], R0 ;  /* 0x0000000014007986 */ /* 0x0001e8000c10190a */
[--C-:B------:R-:W-:Y:S01]  /*1280*/  IMAD.X R17, R19, 0x1, R24.reuse, P0 ;  /* 0x0000000113117824 */ /* 0x100fe200000e0618 */
[-C--:B-1----:R-:W-:Y:S01]  /*1290*/  IADD3 R14, P0, PT, R16, R25.reuse, RZ ;  /* 0x00000019100e7210 */ /* 0x082fe20007f1e0ff */
[----:B------:R0:W-:Y:S04]  /*12a0*/  STG.E desc[UR10][R18.64], R0 ;  /* 0x0000000012007986 */ /* 0x0001e8000c10190a */
[--C-:B------:R-:W-:Y:S01]  /*12b0*/  IMAD.X R15, R17, 0x1, R24.reuse, P0 ;  /* 0x00000001110f7824 */ /* 0x100fe200000e0618 */
[----:B--2---:R-:W-:Y:S01]  /*12c0*/  IADD3 R22, P0, PT, R14, R25, RZ ;  /* 0x000000190e167210 */ /* 0x004fe20007f1e0ff */
[----:B------:R0:W-:Y:S04]  /*12d0*/  STG.E desc[UR10][R16.64], R0 ;  /* 0x0000000010007986 */ /* 0x0001e8000c10190a */
[----:B------:R-:W-:Y:S01]  /*12e0*/  IMAD.X R23, R15, 0x1, R24, P0 ;  /* 0x000000010f177824 */ /* 0x000fe200000e0618 */
[----:B------:R-:W-:Y:S01]  /*12f0*/  IADD3 R27, P0, PT, R27, -0x8, RZ ;  /* 0xfffffff81b1b7810 */ /* 0x000fe20007f1e0ff */
[----:B------:R0:W-:Y:S03]  /*1300*/  STG.E desc[UR10][R14.64], R0 ;  /* 0x000000000e007986 */ /* 0x0001e6000c10190a */
[----:B------:R-:W-:Y:S01]  /*1310*/  IADD3.X R7, PT, PT, R7, -0x1, RZ, P0, !PT ;  /* 0xffffffff07077810 */ /* 0x000fe200007fe4ff */
[----:B------:R0:W-:Y:S01]  /*1320*/  STG.E desc[UR10][R22.64], R0 ;  /* 0x0000000016007986 */ /* 0x0001e2000c10190a */
[----:B------:R-:W-:-:S04]  /*1330*/  ISETP.NE.U32.AND P0, PT, R27, RZ, PT ;  /* 0x000000ff1b00720c */ /* 0x000fc80003f05070 */
[----:B------:R-:W-:-:S13]  /*1340*/  ISETP.NE.AND.EX P0, PT, R7, RZ, PT, P0 ;  /* 0x000000ff0700720c */ /* 0x000fda0003f05300 */
[----:B0-----:R-:W-:Y:S05]  /*1350*/  @P0 BRA `(.L_x_9) ;  /* 0xfffffffc00840947 */ /* 0x001fea000383ffff */
.L_x_8:
[----:B------:R-:W-:Y:S05]  /*1360*/  @!P1 EXIT ;  /* 0x000000000000994d */ /* 0x000fea0003800000 */
[----:B------:R-:W-:-:S04]  /*1370*/  LOP3.LUT R5, R9, 0x7, RZ, 0xc0, !PT ;  /* 0x0000000709057812 */ /* 0x000fc800078ec0ff */
[----:B------:R-:W-:-:S04]  /*1380*/  IADD3 R5, P1, PT, R5, -0x1, RZ ;  /* 0xffffffff05057810 */ /* 0x000fc80007f3e0ff */
[----:B------:R-:W-:Y:S01]  /*1390*/  ISETP.GE.U32.AND P0, PT, R5, 0x3, PT ;  /* 0x000000030500780c */ /* 0x000fe20003f06070 */
[----:B------:R-:W-:Y:S01]  /*13a0*/  IMAD.X R5, RZ, RZ, -0x1, P1 ;  /* 0xffffffffff057424 */ /* 0x000fe200008e06ff */
[----:B------:R-:W-:-:S04]  /*13b0*/  LOP3.LUT P1, R20, R9, 0x3, RZ, 0xc0, !PT ;  /* 0x0000000309147812 */ /* 0x000fc8000782c0ff */
[----:B------:R-:W-:-:S13]  /*13c0*/  ISETP.GE.U32.AND.EX P0, PT, R5, RZ, PT, P0 ;  /* 0x000000ff0500720c */ /* 0x000fda0003f06100 */
[----:B------:R-:W-:Y:S05]  /*13d0*/  @!P0 BRA `(.L_x_10) ;  /* 0x0000000000588947 */ /* 0x000fea0003800000 */
[----:B------:R-:W0:Y:S01]  /*13e0*/  LDCU.64 UR4, c[0x0][0x380] ;  /* 0x00007000ff0477ac */ /* 0x000e220008000a00 */
[----:B------:R-:W-:Y:S01]  /*13f0*/  IMAD R5, R3, R8, RZ ;  /* 0x0000000803057224 */ /* 0x000fe200078e02ff */
[----:B------:R-:W-:Y:S01]  /*1400*/  SHF.L.U64.HI R19, R8, 0x2, R4 ;  /* 0x0000000208137819 */ /* 0x000fe20000010204 */
[----:B------:R-:W-:Y:S02]  /*1410*/  IMAD.MOV.U32 R12, RZ, RZ, R10 ;  /* 0x000000ffff0c7224 */ /* 0x000fe400078e000a */
[----:B------:R-:W-:Y:S02]  /*1420*/  IMAD R5, R4, R2, R5 ;  /* 0x0000000204057224 */ /* 0x000fe400078e0205 */
[----:B------:R-:W-:-:S04]  /*1430*/  IMAD.WIDE.U32 R14, R2, R8, R12 ;  /* 0x00000008020e7225 */ /* 0x000fc800078e000c */
[----:B------:R-:W-:Y:S02]  /*1440*/  IMAD.SHL.U32 R21, R8, 0x4, RZ ;  /* 0x0000000408157824 */ /* 0x000fe400078e00ff */
[----:B------:R-:W-:Y:S01]  /*1450*/  IMAD.IADD R5, R15, 0x1, R5 ;  /* 0x000000010f057824 */ /* 0x000fe200078e0205 */
[----:B0-----:R-:W-:-:S04]  /*1460*/  LEA R6, P0, R14, UR4, 0x2 ;  /* 0x000000040e067c11 */ /* 0x001fc8000f8010ff */
[-C--:B------:R-:W-:Y:S02]  /*1470*/  IADD3 R16, P2, PT, R6, R21.reuse, RZ ;  /* 0x0000001506107210 */ /* 0x080fe40007f5e0ff */
[----:B------:R-:W-:Y:S02]  /*1480*/  LEA.HI.X R7, R14, UR5, R5, 0x2, P0 ;  /* 0x000000050e077c11 */ /* 0x000fe400080f1405 */
[----:B------:R-:W-:-:S03]  /*1490*/  IADD3 R14, P0, PT, R16, R21, RZ ;  /* 0x00000015100e7210 */ /* 0x000fc60007f1e0ff */
[--C-:B------:R-:W-:Y:S01]  /*14a0*/  IMAD.X R17, R7, 0x1, R19.reuse, P2 ;  /* 0x0000000107117824 */ /* 0x100fe200010e0613 */
[----:B------:R-:W-:Y:S01]  /*14b0*/  IADD3 R18, P2, PT, R14, R21, RZ ;  /* 0x000000150e127210 */ /* 0x000fe20007f5e0ff */
[----:B------:R0:W-:Y:S02]  /*14c0*/  STG.E desc[UR10][R6.64], R0 ;  /* 0x0000000006007986 */ /* 0x0001e4000c10190a */
[--C-:B------:R-:W-:Y:S01]  /*14d0*/  IMAD.X R15, R17, 0x1, R19.reuse, P0 ;  /* 0x00000001110f7824 */ /* 0x100fe200000e0613 */
[----:B------:R-:W-:Y:S01]  /*14e0*/  IADD3 R2, P0, PT, R2, 0x4, RZ ;  /* 0x0000000402027810 */ /* 0x000fe20007f1e0ff */
[----:B------:R0:W-:Y:S02]  /*14f0*/  STG.E desc[UR10][R16.64], R0 ;  /* 0x0000000010007986 */ /* 0x0001e4000c10190a */
[----:B------:R-:W-:Y:S02]  /*1500*/  IMAD.X R19, R15, 0x1, R19, P2 ;  /* 0x000000010f137824 */ /* 0x000fe400010e0613 */
[----:B------:R0:W-:Y:S01]  /*1510*/  STG.E desc[UR10][R14.64], R0 ;  /* 0x000000000e007986 */ /* 0x0001e2000c10190a */
[----:B------:R-:W-:-:S03]  /*1520*/  IMAD.X R3, RZ, RZ, R3, P0 ;  /* 0x000000ffff037224 */ /* 0x000fc600000e0603 */
[----:B------:R0:W-:Y:S04]  /*1530*/  STG.E desc[UR10][R18.64], R0 ;  /* 0x0000000012007986 */ /* 0x0001e8000c10190a */
.L_x_10:
[----:B------:R-:W-:Y:S05]  /*1540*/  @!P1 EXIT ;  /* 0x000000000000994d */ /* 0x000fea0003800000 */
[----:B------:R-:W-:Y:S02]  /*1550*/  ISETP.NE.AND P1, PT, R20, 0x1, PT ;  /* 0x000000011400780c */ /* 0x000fe40003f25270 */
[----:B------:R-:W-:-:S04]  /*1560*/  LOP3.LUT R9, R9, 0x1, RZ, 0xc0, !PT ;  /* 0x0000000109097812 */ /* 0x000fc800078ec0ff */
[----:B------:R-:W-:-:S07]  /*1570*/  ISETP.NE.U32.AND P0, PT, R9, 0x1, PT ;  /* 0x000000010900780c */ /* 0x000fce0003f05070 */
[----:B------:R-:W-:Y:S06]  /*1580*/  @!P1 BRA `(.L_x_11) ;  /* 0x00000000003c9947 */ /* 0x000fec0003800000 */
[----:B------:R-:W1:Y:S01]  /*1590*/  LDCU.64 UR4, c[0x0][0x380] ;  /* 0x00007000ff0477ac */ /* 0x000e620008000a00 */
[----:B------:R-:W-:Y:S02]  /*15a0*/  IMAD R5, R3, R8, RZ ;  /* 0x0000000803057224 */ /* 0x000fe400078e02ff */
[----:B0-----:R-:W-:Y:S02]  /*15b0*/  IMAD.MOV.U32 R6, RZ, RZ, R10 ;  /* 0x000000ffff067224 */ /* 0x001fe400078e000a */
[----:B------:R-:W-:Y:S02]  /*15c0*/  IMAD.MOV.U32 R7, RZ, RZ, R13 ;  /* 0x000000ffff077224 */ /* 0x000fe400078e000d */
[----:B------:R-:W-:Y:S02]  /*15d0*/  IMAD R5, R4, R2, R5 ;  /* 0x0000000204057224 */ /* 0x000fe400078e0205 */
[----:B------:R-:W-:-:S04]  /*15e0*/  IMAD.WIDE.U32 R6, R2, R8, R6 ;  /* 0x0000000802067225 */ /* 0x000fc800078e0006 */
[----:B------:R-:W-:Y:S01]  /*15f0*/  IMAD.IADD R5, R7, 0x1, R5 ;  /* 0x0000000107057824 */ /* 0x000fe200078e0205 */
[----:B-1----:R-:W-:-:S04]  /*1600*/  LEA R14, P1, R6, UR4, 0x2 ;  /* 0x00000004060e7c11 */ /* 0x002fc8000f8210ff */
[----:B------:R-:W-:Y:S02]  /*1610*/  LEA.HI.X R15, R6, UR5, R5, 0x2, P1 ;  /* 0x00000005060f7c11 */ /* 0x000fe400088f1405 */
[----:B------:R-:W-:-:S03]  /*1620*/  LEA R6, P1, R8, R14, 0x2 ;  /* 0x0000000e08067211 */ /* 0x000fc600078210ff */
[----:B------:R1:W-:Y:S01]  /*1630*/  STG.E desc[UR10][R14.64], R0 ;  /* 0x000000000e007986 */ /* 0x0003e2000c10190a */
[----:B------:R-:W-:Y:S02]  /*1640*/  LEA.HI.X R7, R8, R15, R4, 0x2, P1 ;  /* 0x0000000f08077211 */ /* 0x000fe400008f1404 */
[----:B------:R-:W-:-:S03]  /*1650*/  IADD3 R2, P1, PT, R2, 0x2, RZ ;  /* 0x0000000202027810 */ /* 0x000fc60007f3e0ff */
[----:B------:R1:W-:Y:S02]  /*1660*/  STG.E desc[UR10][R6.64], R0 ;  /* 0x0000000006007986 */ /* 0x0003e4000c10190a */
[----:B------:R-:W-:-:S08]  /*1670*/  IMAD.X R3, RZ, RZ, R3, P1 ;  /* 0x000000ffff037224 */ /* 0x000fd000008e0603 */
.L_x_11:
[----:B------:R-:W-:Y:S05]  /*1680*/  @P0 EXIT ;  /* 0x000000000000094d */ /* 0x000fea0003800000 */
[----:B------:R-:W2:Y:S01]  /*1690*/  LDCU.64 UR4, c[0x0][0x380] ;  /* 0x00007000ff0477ac */ /* 0x000ea20008000a00 */
[----:B------:R-:W-:Y:S02]  /*16a0*/  IMAD R3, R3, R8, RZ ;  /* 0x0000000803037224 */ /* 0x000fe400078e02ff */
[----:B------:R-:W-:Y:S02]  /*16b0*/  IMAD.MOV.U32 R11, RZ, RZ, R13 ;  /* 0x000000ffff0b7224 */ /* 0x000fe400078e000d */
[----:B------:R-:W-:Y:S02]  /*16c0*/  IMAD R3, R4, R2, R3 ;  /* 0x0000000204037224 */ /* 0x000fe400078e0203 */
[----:B------:R-:W-:-:S04]  /*16d0*/  IMAD.WIDE.U32 R8, R2, R8, R10 ;  /* 0x0000000802087225 */ /* 0x000fc800078e000a */
[----:B------:R-:W-:Y:S01]  /*16e0*/  IMAD.IADD R3, R9, 0x1, R3 ;  /* 0x0000000109037824 */ /* 0x000fe200078e0203 */
[----:B--2---:R-:W-:-:S04]  /*16f0*/  LEA R2, P0, R8, UR4, 0x2 ;  /* 0x0000000408027c11 */ /* 0x004fc8000f8010ff */
[----:B------:R-:W-:-:S05]  /*1700*/  LEA.HI.X R3, R8, UR5, R3, 0x2, P0 ;  /* 0x0000000508037c11 */ /* 0x000fca00080f1403 */
[----:B------:R-:W-:Y:S01]  /*1710*/  STG.E desc[UR10][R2.64], R0 ;  /* 0x0000000002007986 */ /* 0x000fe2000c10190a */
[----:B------:R-:W-:Y:S05]  /*1720*/  EXIT ;  /* 0x000000000000794d */ /* 0x000fea0003800000 */
        .weak           $__internal_0_$__cuda_sm20_div_rn_f64_full
        .type           $__internal_0_$__cuda_sm20_div_rn_f64_full,@function
        .size           $__internal_0_$__cuda_sm20_div_rn_f64_full,(.L_x_44 - $__internal_0_$__cuda_sm20_div_rn_f64_full)
$__internal_0_$__cuda_sm20_div_rn_f64_full:
[C---:B------:R-:W-:Y:S01]  /*1730*/  FSETP.GEU.AND P0, PT, |R9|.reuse, 1.469367938527859385e-39, PT ;  /* 0x001000000900780b */ /* 0x040fe20003f0e200 */
[--C-:B------:R-:W-:Y:S01]  /*1740*/  IMAD.MOV.U32 R6, RZ, RZ, R8.reuse ;  /* 0x000000ffff067224 */ /* 0x100fe200078e0008 */
[----:B------:R-:W-:Y:S01]  /*1750*/  LOP3.LUT R2, R9, 0x800fffff, RZ, 0xc0, !PT ;  /* 0x800fffff09027812 */ /* 0x000fe200078ec0ff */
[----:B------:R-:W-:Y:S01]  /*1760*/  IMAD.MOV.U32 R7, RZ, RZ, R9 ;  /* 0x000000ffff077224 */ /* 0x000fe200078e0009 */
[C---:B------:R-:W-:Y:S01]  /*1770*/  FSETP.GEU.AND P2, PT, |R5|.reuse, 1.469367938527859385e-39, PT ;  /* 0x001000000500780b */ /* 0x040fe20003f4e200 */
[----:B------:R-:W-:Y:S01]  /*1780*/  IMAD.MOV.U32 R16, RZ, RZ, 0x1 ;  /* 0x00000001ff107424 */ /* 0x000fe200078e00ff */
[----:B------:R-:W-:Y:S01]  /*1790*/  LOP3.LUT R3, R2, 0x3ff00000, RZ, 0xfc, !PT ;  /* 0x3ff0000002037812 */ /* 0x000fe200078efcff */
[----:B------:R-:W-:Y:S01]  /*17a0*/  IMAD.MOV.U32 R2, RZ, RZ, R8 ;  /* 0x000000ffff027224 */ /* 0x000fe200078e0008 */
[----:B------:R-:W-:Y:S01]  /*17b0*/  LOP3.LUT R12, R5, 0x7ff00000, RZ, 0xc0, !PT ;  /* 0x7ff00000050c7812 */ /* 0x000fe200078ec0ff */
[----:B------:R-:W-:Y:S01]  /*17c0*/  IMAD.MOV.U32 R8, RZ, RZ, R4 ;  /* 0x000000ffff087224 */ /* 0x000fe200078e0004 */
[----:B------:R-:W-:Y:S03]  /*17d0*/  BSSY.RECONVERGENT B1, `(.L_x_12) ;  /* 0x0000050000017945 */ /* 0x000fe60003800200 */
[----:B------:R-:W-:-:S04]  /*17e0*/  @!P0 DMUL R2, R6, 8.98846567431157953865e+307 ;  /* 0x7fe0000006028828 */ /* 0x000fc80000000000 */
[----:B------:R-:W-:Y:S02]  /*17f0*/  @!P2 LOP3.LUT R13, R7, 0x7ff00000, RZ, 0xc0, !PT ;  /* 0x7ff00000070da812 */ /* 0x000fe400078ec0ff */
[----:B------:R-:W0:Y:S02]  /*1800*/  MUFU.RCP64H R17, R3 ;  /* 0x0000000300117308 */ /* 0x000e240000001800 */
[----:B------:R-:W-:Y:S01]  /*1810*/  @!P2 ISETP.GE.U32.AND P3, PT, R12, R13, PT ;  /* 0x0000000d0c00a20c */ /* 0x000fe20003f66070 */
[----:B------:R-:W-:Y:S01]  /*1820*/  IMAD.MOV.U32 R13, RZ, RZ, 0x1ca00000 ;  /* 0x1ca00000ff0d7424 */ /* 0x000fe200078e00ff */
[----:B0-----:R-:W-:-:S08]  /*1830*/  DFMA R14, R16, -R2, 1 ;  /* 0x3ff00000100e742b */ /* 0x001fd00000000802 */
[----:B------:R-:W-:Y:S01]  /*1840*/  DFMA R18, R14, R14, R14 ;  /* 0x0000000e0e12722b */ /* 0x000fe2000000000e */
[----:B------:R-:W-:-:S04]  /*1850*/  LOP3.LUT R15, R9, 0x7ff00000, RZ, 0xc0, !PT ;  /* 0x7ff00000090f7812 */ /* 0x000fc800078ec0ff */
[----:B------:R-:W-:-:S03]  /*1860*/  ISETP.GE.U32.AND P1, PT, R12, R15, PT ;  /* 0x0000000f0c00720c */ /* 0x000fc60003f26070 */
[----:B------:R-:W-:Y:S01]  /*1870*/  DFMA R16, R16, R18, R16 ;  /* 0x000000121010722b */ /* 0x000fe20000000010 */
[C---:B------:R-:W-:Y:S01]  /*1880*/  @!P2 SEL R19, R13.reuse, 0x63400000, !P3 ;  /* 0x634000000d13a807 */ /* 0x040fe20005800000 */
[----:B------:R-:W-:Y:S01]  /*1890*/  @!P2 IMAD.MOV.U32 R18, RZ, RZ, RZ ;  /* 0x000000ffff12a224 */ /* 0x000fe200078e00ff */
[----:B------:R-:W-:Y:S02]  /*18a0*/  SEL R9, R13, 0x63400000, !P1 ;  /* 0x634000000d097807 */ /* 0x000fe40004800000 */
[--C-:B------:R-:W-:Y:S02]  /*18b0*/  @!P2 LOP3.LUT R19, R19, 0x80000000, R5.reuse, 0xf8, !PT ;  /* 0x800000001313a812 */ /* 0x100fe400078ef805 */
[----:B------:R-:W-:Y:S01]  /*18c0*/  LOP3.LUT R9, R9, 0x800fffff, R5, 0xf8, !PT ;  /* 0x800fffff09097812 */ /* 0x000fe200078ef805 */
[----:B------:R-:W-:Y:S01]  /*18d0*/  DFMA R20, R16, -R2, 1 ;  /* 0x3ff000001014742b */ /* 0x000fe20000000802 */
[----:B------:R-:W-:-:S06]  /*18e0*/  @!P2 LOP3.LUT R19, R19, 0x100000, RZ, 0xfc, !PT ;  /* 0x001000001313a812 */ /* 0x000fcc00078efcff */
[----:B------:R-:W-:Y:S02]  /*18f0*/  @!P2 DFMA R8, R8, 2, -R18 ;  /* 0x400000000808a82b */ /* 0x000fe40000000812 */
[----:B------:R-:W-:Y:S01]  /*1900*/  DFMA R16, R16, R20, R16 ;  /* 0x000000141010722b */ /* 0x000fe20000000010 */
[----:B------:R-:W-:Y:S02]  /*1910*/  IMAD.MOV.U32 R21, RZ, RZ, R12 ;  /* 0x000000ffff157224 */ /* 0x000fe400078e000c */
[----:B------:R-:W-:Y:S01]  /*1920*/  IMAD.MOV.U32 R20, RZ, RZ, R15 ;  /* 0x000000ffff147224 */ /* 0x000fe200078e000f */
[----:B------:R-:W-:-:S04]  /*1930*/  @!P0 LOP3.LUT R20, R3, 0x7ff00000, RZ, 0xc0, !PT ;  /* 0x7ff0000003148812 */ /* 0x000fc800078ec0ff */
[----:B------:R-:W-:Y:S01]  /*1940*/  @!P2 LOP3.LUT R21, R9, 0x7ff00000, RZ, 0xc0, !PT ;  /* 0x7ff000000915a812 */ /* 0x000fe200078ec0ff */
[----:B------:R-:W-:Y:S01]  /*1950*/  DMUL R18, R16, R8 ;  /* 0x0000000810127228 */ /* 0x000fe20000000000 */
[----:B------:R-:W-:-:S03]  /*1960*/  VIADD R23, R20, 0xffffffff ;  /* 0xffffffff14177836 */ /* 0x000fc60000000000 */
[----:B------:R-:W-:-:S04]  /*1970*/  VIADD R22, R21, 0xffffffff ;  /* 0xffffffff15167836 */ /* 0x000fc80000000000 */
[----:B------:R-:W-:Y:S01]  /*1980*/  DFMA R14, R18, -R2, R8 ;  /* 0x80000002120e722b */ /* 0x000fe20000000008 */
[----:B------:R-:W-:-:S04]  /*1990*/  ISETP.GT.U32.AND P0, PT, R22, 0x7feffffe, PT ;  /* 0x7feffffe1600780c */ /* 0x000fc80003f04070 */
[----:B------:R-:W-:-:S03]  /*19a0*/  ISETP.GT.U32.OR P0, PT, R23, 0x7feffffe, P0 ;  /* 0x7feffffe1700780c */ /* 0x000fc60000704470 */
[----:B------:R-:W-:-:S10]  /*19b0*/  DFMA R14, R16, R14, R18 ;  /* 0x0000000e100e722b */ /* 0x000fd40000000012 */
[----:B------:R-:W-:Y:S05]  /*19c0*/  @P0 BRA `(.L_x_13) ;  /* 0x00000000006c0947 */ /* 0x000fea0003800000 */
[----:B------:R-:W-:-:S04]  /*19d0*/  LOP3.LUT R5, R7, 0x7ff00000, RZ, 0xc0, !PT ;  /* 0x7ff0000007057812 */ /* 0x000fc800078ec0ff */
[CC--:B------:R-:W-:Y:S02]  /*19e0*/  VIADDMNMX R4, R12.reuse, -R5.reuse, 0xb9600000, !PT ;  /* 0xb96000000c047446 */ /* 0x0c0fe40007800905 */
[----:B------:R-:W-:Y:S02]  /*19f0*/  ISETP.GE.U32.AND P0, PT, R12, R5, PT ;  /* 0x000000050c00720c */ /* 0x000fe40003f06070 */
[----:B------:R-:W-:Y:S02]  /*1a00*/  VIMNMX R4, PT, PT, R4, 0x46a00000, PT ;  /* 0x46a0000004047848 */ /* 0x000fe40003fe0100 */
[----:B------:R-:W-:-:S05]  /*1a10*/  SEL R13, R13, 0x63400000, !P0 ;  /* 0x634000000d0d7807 */ /* 0x000fca0004000000 */
[----:B------:R-:W-:Y:S02]  /*1a20*/  IMAD.IADD R16, R4, 0x1, -R13 ;  /* 0x0000000104107824 */ /* 0x000fe400078e0a0d */
[----:B------:R-:W-:Y:S02]  /*1a30*/  IMAD.MOV.U32 R4, RZ, RZ, RZ ;  /* 0x000000ffff047224 */ /* 0x000fe400078e00ff */
[----:B------:R-:W-:-:S06]  /*1a40*/  VIADD R5, R16, 0x7fe00000 ;  /* 0x7fe0000010057836 */ /* 0x000fcc0000000000 */
[----:B------:R-:W-:-:S10]  /*1a50*/  DMUL R12, R14, R4 ;  /* 0x000000040e0c7228 */ /* 0x000fd40000000000 */
[----:B------:R-:W-:-:S13]  /*1a60*/  FSETP.GTU.AND P0, PT, |R13|, 1.469367938527859385e-39, PT ;  /* 0x001000000d00780b */ /* 0x000fda0003f0c200 */
[----:B------:R-:W-:Y:S05]  /*1a70*/  @P0 BRA `(.L_x_14) ;  /* 0x0000000000940947 */ /* 0x000fea0003800000 */
[----:B------:R-:W-:Y:S01]  /*1a80*/  DFMA R2, R14, -R2, R8 ;  /* 0x800000020e02722b */ /* 0x000fe20000000008 */
[----:B------:R-:W-:-:S09]  /*1a90*/  IMAD.MOV.U32 R4, RZ, RZ, RZ ;  /* 0x000000ffff047224 */ /* 0x000fd200078e00ff */
[C---:B------:R-:W-:Y:S02]  /*1aa0*/  FSETP.NEU.AND P0, PT, R3.reuse, RZ, PT ;  /* 0x000000ff0300720b */ /* 0x040fe40003f0d000 */
[----:B------:R-:W-:-:S04]  /*1ab0*/  LOP3.LUT R7, R3, 0x80000000, R7, 0x48, !PT ;  /* 0x8000000003077812 */ /* 0x000fc800078e4807 */
[----:B------:R-:W-:-:S07]  /*1ac0*/  LOP3.LUT R5, R7, R5, RZ, 0xfc, !PT ;  /* 0x0000000507057212 */ /* 0x000fce00078efcff */
[----:B------:R-:W-:Y:S05]  /*1ad0*/  @!P0 BRA `(.L_x_14) ;  /* 0x00000000007c8947 */ /* 0x000fea0003800000 */
[----:B------:R-:W-:Y:S01]  /*1ae0*/  IMAD.MOV R3, RZ, RZ, -R16 ;  /* 0x000000ffff037224 */ /* 0x000fe200078e0a10 */
[----:B------:R-:W-:Y:S01]  /*1af0*/  DMUL.RP R4, R14, R4 ;  /* 0x000000040e047228 */ /* 0x000fe20000008000 */
[----:B------:R-:W-:-:S06]  /*1b00*/  IMAD.MOV.U32 R2, RZ, RZ, RZ ;  /* 0x000000ffff027224 */ /* 0x000fcc00078e00ff */
[----:B------:R-:W-:-:S03]  /*1b10*/  DFMA R2, R12, -R2, R14 ;  /* 0x800000020c02722b */ /* 0x000fc6000000000e */
[----:B------:R-:W-:-:S03]  /*1b20*/  LOP3.LUT R7, R5, R7, RZ, 0x3c, !PT ;  /* 0x0000000705077212 */ /* 0x000fc600078e3cff */
[----:B------:R-:W-:-:S04]  /*1b30*/  IADD3 R2, PT, PT, -R16, -0x43300000, RZ ;  /* 0xbcd0000010027810 */ /* 0x000fc80007ffe1ff */
[----:B------:R-:W-:-:S04]  /*1b40*/  FSETP.NEU.AND P0, PT, |R3|, R2, PT ;  /* 0x000000020300720b */ /* 0x000fc80003f0d200 */
[----:B------:R-:W-:Y:S02]  /*1b50*/  FSEL R12, R4, R12, !P0 ;  /* 0x0000000c040c7208 */ /* 0x000fe40004000000 */
[----:B------:R-:W-:Y:S01]  /*1b60*/  FSEL R13, R7, R13, !P0 ;  /* 0x0000000d070d7208 */ /* 0x000fe20004000000 */
[----:B------:R-:W-:Y:S06]  /*1b70*/  BRA `(.L_x_14) ;  /* 0x0000000000547947 */ /* 0x000fec0003800000 */
.L_x_13:
[----:B------:R-:W-:-:S14]  /*1b80*/  DSETP.NAN.AND P0, PT, R4, R4, PT ;  /* 0x000000040400722a */ /* 0x000fdc0003f08000 */
[----:B------:R-:W-:Y:S05]  /*1b90*/  @P0 BRA `(.L_x_15) ;  /* 0x0000000000440947 */ /* 0x000fea0003800000 */
[----:B------:R-:W-:-:S14]  /*1ba0*/  DSETP.NAN.AND P0, PT, R6, R6, PT ;  /* 0x000000060600722a */ /* 0x000fdc0003f08000 */
[----:B------:R-:W-:Y:S05]  /*1bb0*/  @P0 BRA `(.L_x_16) ;  /* 0x0000000000300947 */ /* 0x000fea0003800000 */
[----:B------:R-:W-:Y:S01]  /*1bc0*/  ISETP.NE.AND P0, PT, R21, R20, PT ;  /* 0x000000141500720c */ /* 0x000fe20003f05270 */
[----:B------:R-:W-:Y:S02]  /*1bd0*/  IMAD.MOV.U32 R12, RZ, RZ, 0x0 ;  /* 0x00000000ff0c7424 */ /* 0x000fe400078e00ff */
[----:B------:R-:W-:-:S10]  /*1be0*/  IMAD.MOV.U32 R13, RZ, RZ, -0x80000 ;  /* 0xfff80000ff0d7424 */ /* 0x000fd400078e00ff */
[----:B------:R-:W-:Y:S05]  /*1bf0*/  @!P0 BRA `(.L_x_14) ;  /* 0x0000000000348947 */ /* 0x000fea0003800000 */
[----:B------:R-:W-:Y:S02]  /*1c00*/  ISETP.NE.AND P0, PT, R21, 0x7ff00000, PT ;  /* 0x7ff000001500780c */ /* 0x000fe40003f05270 */
[----:B------:R-:W-:Y:S02]  /*1c10*/  LOP3.LUT R13, R5, 0x80000000, R7, 0x48, !PT ;  /* 0x80000000050d7812 */ /* 0x000fe400078e4807 */
[----:B------:R-:W-:-:S13]  /*1c20*/  ISETP.EQ.OR P0, PT, R20, RZ, !P0 ;  /* 0x000000ff1400720c */ /* 0x000fda0004702670 */
[----:B------:R-:W-:Y:S01]  /*1c30*/  @P0 LOP3.LUT R2, R13, 0x7ff00000, RZ, 0xfc, !PT ;  /* 0x7ff000000d020812 */ /* 0x000fe200078efcff */
[----:B------:R-:W-:Y:S02]  /*1c40*/  @!P0 IMAD.MOV.U32 R12, RZ, RZ, RZ ;  /* 0x000000ffff0c8224 */ /* 0x000fe400078e00ff */
[----:B------:R-:W-:Y:S02]  /*1c50*/  @P0 IMAD.MOV.U32 R12, RZ, RZ, RZ ;  /* 0x000000ffff0c0224 */ /* 0x000fe400078e00ff */
[----:B------:R-:W-:Y:S01]  /*1c60*/  @P0 IMAD.MOV.U32 R13, RZ, RZ, R2 ;  /* 0x000000ffff0d0224 */ /* 0x000fe200078e0002 */
[----:B------:R-:W-:Y:S06]  /*1c70*/  BRA `(.L_x_14) ;  /* 0x0000000000147947 */ /* 0x000fec0003800000 */
.L_x_16:
[----:B------:R-:W-:Y:S01]  /*1c80*/  LOP3.LUT R13, R7, 0x80000, RZ, 0xfc, !PT ;  /* 0x00080000070d7812 */ /* 0x000fe200078efcff */
[----:B------:R-:W-:Y:S01]  /*1c90*/  IMAD.MOV.U32 R12, RZ, RZ, R6 ;  /* 0x000000ffff0c7224 */ /* 0x000fe200078e0006 */
[----:B------:R-:W-:Y:S06]  /*1ca0*/  BRA `(.L_x_14) ;  /* 0x0000000000087947 */ /* 0x000fec0003800000 */
.L_x_15:
[----:B------:R-:W-:Y:S01]  /*1cb0*/  LOP3.LUT R13, R5, 0x80000, RZ, 0xfc, !PT ;  /* 0x00080000050d7812 */ /* 0x000fe200078efcff */
[----:B------:R-:W-:-:S07]  /*1cc0*/  IMAD.MOV.U32 R12, RZ, RZ, R4 ;  /* 0x000000ffff0c7224 */ /* 0x000fce00078e0004 */
.L_x_14:
[----:B------:R-:W-:Y:S05]  /*1cd0*/  BSYNC.RECONVERGENT B1 ;  /* 0x0000000000017941 */ /* 0x000fea0003800200 */
.L_x_12:
[----:B------:R-:W-:Y:S02]  /*1ce0*/  IMAD.MOV.U32 R2, RZ, RZ, R0 ;  /* 0x000000ffff027224 */ /* 0x000fe400078e0000 */
[----:B------:R-:W-:Y:S02]  /*1cf0*/  IMAD.MOV.U32 R3, RZ, RZ, 0x0 ;  /* 0x00000000ff037424 */ /* 0x000fe400078e00ff */
[----:B------:R-:W-:Y:S02]  /*1d00*/  IMAD.MOV.U32 R6, RZ, RZ, R12 ;  /* 0x000000ffff067224 */ /* 0x000fe400078e000c */
[----:B------:R-:W-:Y:S01]  /*1d10*/  IMAD.MOV.U32 R7, RZ, RZ, R13 ;  /* 0x000000ffff077224 */ /* 0x000fe200078e000d */
[----:B------:R-:W-:Y:S06]  /*1d20*/  RET.REL.NODEC R2 `(_Z7smooth2Pfii) ;  /* 0xffffffe002b47950 */ /* 0x000fec0003c3ffff */
.L_x_17:
[----:B------:R-:W-:-:S00]  /*1d30*/  BRA `(.L_x_17) ;  /* 0xfffffffc00fc7947 */ /* 0x000fc0000383ffff */
[----:B------:R-:W-:-:S00]  /*1d40*/  NOP ;  /* 0x0000000000007918 */ /* 0x000fc00000000000 */
        /* <DEDUP_REMOVED lines=11> */
.L_x_44:


//--------------------- .text._Z7smooth1PfPiPKfiii --------------------------
	.section	.text._Z7smooth1PfPiPKfiii,"ax",@progbits
	.align	128
        .global         _Z7smooth1PfPiPKfiii
        .type           _Z7smooth1PfPiPKfiii,@function
        .size           _Z7smooth1PfPiPKfiii,(.L_x_45 - _Z7smooth1PfPiPKfiii)
        .other          _Z7smooth1PfPiPKfiii,@"STO_CUDA_ENTRY STV_DEFAULT"
_Z7smooth1PfPiPKfiii:
.text._Z7smooth1PfPiPKfiii:
[----:B------:R-:W0:Y:S01]  /*0000*/  LDC R1, c[0x0][0x37c] ;  /* 0x0000df00ff017b82 */ /* 0x000e220000000800 */
[----:B------:R-:W1:Y:S01]  /*0010*/  S2R R25, SR_TID.X ;  /* 0x0000000000197919 */ /* 0x000e620000002100 */
[----:B------:R-:W2:Y:S01]  /*0020*/  LDCU UR5, c[0x0][0x39c] ;  /* 0x00007380ff0577ac */ /* 0x000ea20008000800 */
[----:B0-----:R-:W-:Y:S01]  /*0030*/  VIADD R1, R1, 0xffffffe8 ;  /* 0xffffffe801017836 */ /* 0x001fe20000000000 */
[----:B------:R-:W1:Y:S01]  /*0040*/  S2R R18, SR_CTAID.X ;  /* 0x0000000000127919 */ /* 0x000e620000002500 */
[----:B------:R-:W0:Y:S03]  /*0050*/  LDCU UR38, c[0x0][0x2f8] ;  /* 0x00005f00ff2677ac */ /* 0x000e260008000800 */
[----:B------:R-:W-:Y:S01]  /*0060*/  R2UR UR4, R1 ;  /* 0x00000000010472ca */ /* 0x000fe200000e0000 */
[----:B------:R-:W3:-:S12]  /*0070*/  LDCU UR39, c[0x0][0x2fc] ;  /* 0x00005f80ff2777ac */ /* 0x000ed80008000800 */
[----:B0-----:R-:W-:-:S04]  /*0080*/  UIADD3 UR38, UP0, UPT, UR4, UR38, URZ ;  /* 0x0000002604267290 */ /* 0x001fc8000ff1e0ff */
[----:B---3--:R-:W-:Y:S01]  /*0090*/  UIADD3.X UR39, UPT, UPT, URZ, UR39, URZ, UP0, !UPT ;  /* 0x00000027ff277290 */ /* 0x008fe200087fe4ff */
[----:B-1----:R-:W-:-:S05]  /*00a0*/  IMAD R24, R18, 0x40, R25 ;  /* 0x0000004012187824 */ /* 0x002fca00078e0219 */
[----:B--2---:R-:W-:-:S13]  /*00b0*/  ISETP.GE.AND P0, PT, R24, UR5, PT ;  /* 0x0000000518007c0c */ /* 0x004fda000bf06270 */
[----:B------:R-:W-:Y:S05]  /*00c0*/  @P0 EXIT ;  /* 0x000000000000094d */ /* 0x000fea0003800000 */
[----:B------:R-:W0:Y:S01]  /*00d0*/  S2R R2, SR_TID.Y ;  /* 0x0000000000027919 */ /* 0x000e220000002200 */
[----:B------:R-:W1:Y:S01]  /*00e0*/  LDCU UR11, c[0x0][0x398] ;  /* 0x00007300ff0b77ac */ /* 0x000e620008000800 */
[----:B------:R-:W-:Y:S01]  /*00f0*/  IMAD.MOV.U32 R0, RZ, RZ, RZ ;  /* 0x000000ffff007224 */ /* 0x000fe200078e00ff */
[----:B------:R-:W-:Y:S01]  /*0100*/  CS2R R16, SRZ ;  /* 0x0000000000107805 */ /* 0x000fe2000001ff00 */
[----:B------:R-:W0:Y:S01]  /*0110*/  S2R R19, SR_CTAID.Y ;  /* 0x0000000000137919 */ /* 0x000e220000002600 */
[----:B------:R-:W2:Y:S01]  /*0120*/  LDCU.64 UR6, c[0x0][0x380] ;  /* 0x00007000ff0677ac */ /* 0x000ea20008000a00 */
[----:B------:R-:W3:Y:S01]  /*0130*/  LDCU.64 UR36, c[0x0][0x358] ;  /* 0x00006b00ff2477ac */ /* 0x000ee20008000a00 */
[----:B-1----:R-:W-:Y:S01]  /*0140*/  UISETP.GE.AND UP0, UPT, UR11, URZ, UPT ;  /* 0x000000ff0b00728c */ /* 0x002fe2000bf06270 */
[----:B--2---:R-:W-:Y:S02]  /*0150*/  IMAD.U32 R22, RZ, RZ, UR6 ;  /* 0x00000006ff167e24 */ /* 0x004fe4000f8e00ff */
[----:B------:R-:W-:-:S02]  /*0160*/  IMAD.U32 R23, RZ, RZ, UR7 ;  /* 0x00000007ff177e24 */ /* 0x000fc4000f8e00ff */
[----:B0-----:R-:W-:-:S04]  /*0170*/  IMAD R2, R19, 0x40, R2 ;  /* 0x0000004013027824 */ /* 0x001fc800078e0202 */
[----:B---3--:R-:W-:Y:S05]  /*0180*/  BRA.U !UP0, `(.L_x_18) ;  /* 0x0000000d08d47547 */ /* 0x008fea000b800000 */
[C---:B------:R-:W-:Y:S01]  /*0190*/  IADD3 R4, P0, PT, R2.reuse, 0x2, RZ ;  /* 0x0000000202047810 */ /* 0x040fe20007f1e0ff */
[----:B------:R-:W-:Y:S01]  /*01a0*/  USHF.R.S32.HI UR4, URZ, 0x1f, UR5 ;  /* 0x0000001fff047899 */ /* 0x000fe20008011405 */
[C---:B------:R-:W-:Y:S01]  /*01b0*/  IADD3 R14, P1, PT, R2.reuse, 0x5, RZ ;  /* 0x00000005020e7810 */ /* 0x040fe20007f3e0ff */
[----:B------:R-:W0:Y:S02]  /*01c0*/  LDCU UR10, c[0x0][0x3a0] ;  /* 0x00007400ff0a77ac */ /* 0x000e240008000800 */
[----:B------:R-:W-:Y:S01]  /*01d0*/  IMAD.X R0, RZ, RZ, RZ, P0 ;  /* 0x000000ffff007224 */ /* 0x000fe200000e06ff */
[----:B------:R-:W-:-:S03]  /*01e0*/  IADD3 R10, P0, PT, R2, 0x3, RZ ;  /* 0x00000003020a7810 */ /* 0x000fc60007f1e0ff */
[----:B------:R-:W-:Y:S01]  /*01f0*/  IMAD R5, R0, UR5, RZ ;  /* 0x0000000500057c24 */ /* 0x000fe2000f8e02ff */
[----:B------:R-:W-:Y:S02]  /*0200*/  IADD3.X R0, PT, PT, RZ, RZ, RZ, P0, !PT ;  /* 0x000000ffff007210 */ /* 0x000fe400007fe4ff */
[----:B------:R-:W-:Y:S01]  /*0210*/  IADD3 R3, P0, PT, R2, 0x4, RZ ;  /* 0x0000000402037810 */ /* 0x000fe20007f1e0ff */
[C---:B------:R-:W-:Y:S02]  /*0220*/  IMAD R7, R4.reuse, UR4, R5 ;  /* 0x0000000404077c24 */ /* 0x040fe4000f8e0205 */
[----:B------:R-:W-:-:S04]  /*0230*/  IMAD.WIDE.U32 R4, R4, UR5, RZ ;  /* 0x0000000504047c25 */ /* 0x000fc8000f8e00ff */
[----:B------:R-:W-:Y:S02]  /*0240*/  IMAD R9, R0, UR5, RZ ;  /* 0x0000000500097c24 */ /* 0x000fe4000f8e02ff */
[----:B------:R-:W-:Y:S01]  /*0250*/  IMAD.X R6, RZ, RZ, RZ, P0 ;  /* 0x000000ffff067224 */ /* 0x000fe200000e06ff */
[----:B0-----:R-:W-:Y:S01]  /*0260*/  USHF.R.S32.HI UR10, URZ, 0x1f, UR10 ;  /* 0x0000001fff0a7899 */ /* 0x001fe2000801140a */
[C---:B------:R-:W-:Y:S02]  /*0270*/  IMAD R9, R10.reuse, UR4, R9 ;  /* 0x000000040a097c24 */ /* 0x040fe4000f8e0209 */
[----:B------:R-:W-:Y:S02]  /*0280*/  IMAD.IADD R5, R5, 0x1, R7 ;  /* 0x0000000105057824 */ /* 0x000fe400078e0207 */
[----:B------:R-:W-:-:S03]  /*0290*/  IMAD.WIDE.U32 R10, R10, UR5, RZ ;  /* 0x000000050a0a7c25 */ /* 0x000fc6000f8e00ff */
[----:B------:R-:W-:Y:S01]  /*02a0*/  SHF.L.U64.HI R7, R4, 0x2, R5 ;  /* 0x0000000204077819 */ /* 0x000fe20000010205 */
[----:B------:R-:W-:Y:S02]  /*02b0*/  IMAD R8, R6, UR5, RZ ;  /* 0x0000000506087c24 */ /* 0x000fe4000f8e02ff */
[----:B------:R-:W-:Y:S01]  /*02c0*/  IMAD.X R0, RZ, RZ, RZ, P1 ;  /* 0x000000ffff007224 */ /* 0x000fe200008e06ff */
[----:B------:R-:W-:Y:S01]  /*02d0*/  IADD3 R16, P1, PT, R2, 0x7, RZ ;  /* 0x0000000702107810 */ /* 0x000fe20007f3e0ff */
[----:B------:R-:W-:Y:S02]  /*02e0*/  IMAD.SHL.U32 R6, R4, 0x4, RZ ;  /* 0x0000000404067824 */ /* 0x000fe400078e00ff */
[----:B------:R-:W-:Y:S02]  /*02f0*/  IMAD.IADD R9, R11, 0x1, R9 ;  /* 0x000000010b097824 */ /* 0x000fe400078e0209 */
[C---:B------:R-:W-:Y:S02]  /*0300*/  IMAD R11, R3.reuse, UR4, R8 ;  /* 0x00000004030b7c24 */ /* 0x040fe4000f8e0208 */
[----:B------:R-:W-:Y:S01]  /*0310*/  IMAD.WIDE.U32 R4, R3, UR5, RZ ;  /* 0x0000000503047c25 */ /* 0x000fe2000f8e00ff */
[----:B------:R-:W-:-:S03]  /*0320*/  SHF.L.U64.HI R9, R10, 0x2, R9 ;  /* 0x000000020a097819 */ /* 0x000fc60000010209 */
[----:B------:R-:W-:Y:S02]  /*0330*/  IMAD R13, R0, UR5, RZ ;  /* 0x00000005000d7c24 */ /* 0x000fe4000f8e02ff */
[----:B------:R-:W-:Y:S01]  /*0340*/  IMAD.IADD R3, R5, 0x1, R11 ;  /* 0x0000000105037824 */ /* 0x000fe200078e020b */
[----:B------:R-:W-:Y:S01]  /*0350*/  IADD3 R5, P0, PT, R2, 0x6, RZ ;  /* 0x0000000602057810 */ /* 0x000fe20007f1e0ff */
[C---:B------:R-:W-:Y:S02]  /*0360*/  IMAD R13, R14.reuse, UR4, R13 ;  /* 0x000000040e0d7c24 */ /* 0x040fe4000f8e020d */
[----:B------:R-:W-:Y:S01]  /*0370*/  IMAD.WIDE.U32 R14, R14, UR5, RZ ;  /* 0x000000050e0e7c25 */ /* 0x000fe2000f8e00ff */
[----:B------:R-:W-:-:S03]  /*0380*/  SHF.L.U64.HI R11, R4, 0x2, R3 ;  /* 0x00000002040b7819 */ /* 0x000fc60000010203 */
[----:B------:R-:W-:Y:S02]  /*0390*/  IMAD.IADD R13, R15, 0x1, R13 ;  /* 0x000000010f0d7824 */ /* 0x000fe400078e020d */
[----:B------:R-:W-:Y:S02]  /*03a0*/  IMAD.X R3, RZ, RZ, RZ, P0 ;  /* 0x000000ffff037224 */ /* 0x000fe400000e06ff */
[----:B------:R-:W-:Y:S01]  /*03b0*/  IMAD.X R0, RZ, RZ, RZ, P1 ;  /* 0x000000ffff007224 */ /* 0x000fe200008e06ff */
[----:B------:R-:W-:Y:S01]  /*03c0*/  SHF.L.U64.HI R13, R14, 0x2, R13 ;  /* 0x000000020e0d7819 */ /* 0x000fe2000001020d */
[----:B------:R-:W-:Y:S01]  /*03d0*/  IMAD.SHL.U32 R8, R10, 0x4, RZ ;  /* 0x000000040a087824 */ /* 0x000fe200078e00ff */
[----:B------:R-:W-:Y:S01]  /*03e0*/  SHF.L.U32 R10, R4, 0x2, RZ ;  /* 0x00000002040a7819 */ /* 0x000fe200000006ff */
[----:B------:R-:W-:Y:S02]  /*03f0*/  IMAD R4, R3, UR5, RZ ;  /* 0x0000000503047c24 */ /* 0x000fe4000f8e02ff */
[----:B------:R-:W-:-:S02]  /*0400*/  IMAD R17, R0, UR5, RZ ;  /* 0x0000000500117c24 */ /* 0x000fc4000f8e02ff */
[----:B------:R-:W-:Y:S02]  /*0410*/  IMAD.SHL.U32 R12, R14, 0x4, RZ ;  /* 0x000000040e0c7824 */ /* 0x000fe400078e00ff */
[----:B------:R-:W-:-:S04]  /*0420*/  IMAD.WIDE.U32 R14, R2, UR5, RZ ;  /* 0x00000005020e7c25 */ /* 0x000fc8000f8e00ff */
[----:B------:R-:W-:Y:S01]  /*0430*/  IMAD R3, R2, UR4, RZ ;  /* 0x0000000402037c24 */ /* 0x000fe2000f8e02ff */
[----:B------:R-:W-:Y:S01]  /*0440*/  IADD3 R0, P0, PT, R14, UR5, RZ ;  /* 0x000000050e007c10 */ /* 0x000fe2000ff1e0ff */
[C---:B------:R-:W-:Y:S02]  /*0450*/  IMAD R21, R5.reuse, UR4, R4 ;  /* 0x0000000405157c24 */ /* 0x040fe4000f8e0204 */
[----:B------:R-:W-:Y:S02]  /*0460*/  IMAD R27, R16, UR4, R17 ;  /* 0x00000004101b7c24 */ /* 0x000fe4000f8e0211 */
[----:B------:R-:W-:-:S04]  /*0470*/  IMAD.WIDE.U32 R4, R5, UR5, RZ ;  /* 0x0000000505047c25 */ /* 0x000fc8000f8e00ff */
[----:B------:R-:W-:Y:S01]  /*0480*/  IMAD.WIDE.U32 R16, R16, UR5, RZ ;  /* 0x0000000510107c25 */ /* 0x000fe2000f8e00ff */
[----:B------:R-:W-:-:S03]  /*0490*/  UIADD3 UR5, UPT, UPT, -UR11, URZ, URZ ;  /* 0x000000ff0b057290 */ /* 0x000fc6000fffe1ff */
[----:B------:R-:W-:Y:S02]  /*04a0*/  IMAD.IADD R3, R15, 0x1, R3 ;  /* 0x000000010f037824 */ /* 0x000fe400078e0203 */
[----:B------:R-:W-:Y:S01]  /*04b0*/  IMAD.IADD R21, R5, 0x1, R21 ;  /* 0x0000000105157824 */ /* 0x000fe200078e0215 */
[----:B------:R-:W-:Y:S01]  /*04c0*/  IADD3 R5, PT, PT, R17, R27, RZ ;  /* 0x0000001b11057210 */ /* 0x000fe20007ffe0ff */
[----:B------:R-:W-:Y:S01]  /*04d0*/  IMAD.SHL.U32 R26, R4, 0x4, RZ ;  /* 0x00000004041a7824 */ /* 0x000fe200078e00ff */
[----:B------:R-:W-:Y:S01]  /*04e0*/  IADD3.X R17, PT, PT, R3, UR4, RZ, P0, !PT ;  /* 0x0000000403117c10 */ /* 0x000fe200087fe4ff */
[----:B------:R-:W-:Y:S01]  /*04f0*/  IMAD.SHL.U32 R28, R16, 0x4, RZ ;  /* 0x00000004101c7824 */ /* 0x000fe200078e00ff */
[----:B------:R-:W-:Y:S01]  /*0500*/  SHF.L.U64.HI R27, R4, 0x2, R21 ;  /* 0x00000002041b7819 */ /* 0x000fe20000010215 */
[----:B------:R-:W-:Y:S01]  /*0510*/  IMAD.SHL.U32 R20, R0, 0x4, RZ ;  /* 0x0000000400147824 */ /* 0x000fe200078e00ff */
[----:B------:R-:W-:Y:S02]  /*0520*/  SHF.L.U64.HI R29, R16, 0x2, R5 ;  /* 0x00000002101d7819 */ /* 0x000fe40000010205 */
[----:B------:R-:W-:Y:S01]  /*0530*/  SHF.L.U64.HI R21, R0, 0x2, R17 ;  /* 0x0000000200157819 */ /* 0x000fe20000010211 */
[----:B------:R-:W-:Y:S01]  /*0540*/  IMAD.MOV.U32 R0, RZ, RZ, RZ ;  /* 0x000000ffff007224 */ /* 0x000fe200078e00ff */
[----:B------:R-:W-:Y:S01]  /*0550*/  CS2R R16, SRZ ;  /* 0x0000000000107805 */ /* 0x000fe2000001ff00 */
[----:B------:R-:W-:-:S04]  /*0560*/  IMAD.WIDE R26, R24, 0x4, R26 ;  /* 0x00000004181a7825 */ /* 0x000fc800078e021a */
[----:B------:R-:W-:-:S04]  /*0570*/  IMAD.WIDE R20, R24, 0x4, R20 ;  /* 0x0000000418147825 */ /* 0x000fc800078e0214 */
[----:B------:R-:W-:-:S07]  /*0580*/  IMAD.WIDE R28, R24, 0x4, R28 ;  /* 0x00000004181c7825 */ /* 0x000fce00078e021c */
.L_x_22:
[----:B0-----:R-:W0:Y:S01]  /*0590*/  LDCU UR4, c[0x0][0x39c] ;  /* 0x00007380ff0477ac */ /* 0x001e220008000800 */
[----:B------:R-:W-:Y:S01]  /*05a0*/  VIADD R43, R24, UR5 ;  /* 0x00000005182b7c36 */ /* 0x000fe20008000000 */
[----:B------:R-:W-:Y:S01]  /*05b0*/  BSSY.RECONVERGENT B0, `(.L_x_19) ;  /* 0x00000ae000007945 */ /* 0x000fe20003800200 */
[----:B------:R-:W1:Y:S03]  /*05c0*/  LDCU UR11, c[0x0][0x398] ;  /* 0x00007300ff0b77ac */ /* 0x000e660008000800 */
[----:B0-----:R-:W-:-:S04]  /*05d0*/  ISETP.GE.AND P0, PT, R43, UR4, PT ;  /* 0x000000042b007c0c */ /* 0x001fc8000bf06270 */
[----:B------:R-:W-:-:S13]  /*05e0*/  ISETP.LT.OR P0, PT, R43, RZ, P0 ;  /* 0x000000ff2b00720c */ /* 0x000fda0000701670 */
[----:B-1----:R-:W-:Y:S05]  /*05f0*/  @P0 BRA `(.L_x_20) ;  /* 0x0000000800a40947 */ /* 0x002fea0003800000 */
[----:B------:R-:W-:Y:S01]  /*0600*/  ISETP.NE.AND P0, PT, RZ, UR5, PT ;  /* 0x00000005ff007c0c */ /* 0x000fe2000bf05270 */
[----:B------:R-:W-:Y:S01]  /*0610*/  IMAD.MOV.U32 R2, RZ, RZ, 0x3f800000 ;  /* 0x3f800000ff027424 */ /* 0x000fe200078e00ff */
[----:B------:R-:W0:Y:S01]  /*0620*/  S2R R30, SR_TID.Y ;  /* 0x00000000001e7919 */ /* 0x000e220000002200 */
[----:B------:R-:W1:Y:S01]  /*0630*/  LDCU UR4, c[0x0][0x39c] ;  /* 0x00007380ff0477ac */ /* 0x000e620008000800 */
[----:B------:R-:W-:Y:S01]  /*0640*/  VIADD R0, R0, 0x1 ;  /* 0x0000000100007836 */ /* 0x000fe20000000000 */
[----:B------:R-:W2:Y:S01]  /*0650*/  LDCU.64 UR6, c[0x0][0x388] ;  /* 0x00007100ff0677ac */ /* 0x000ea20008000a00 */
[----:B------:R-:W3:Y:S07]  /*0660*/  LDCU.64 UR8, c[0x0][0x380] ;  /* 0x00007000ff0877ac */ /* 0x000eee0008000a00 */
[----:B------:R-:W4:Y:S01]  /*0670*/  @P0 LDC.64 R4, c[0x0][0x390] ;  /* 0x0000e400ff040b82 */ /* 0x000f220000000a00 */
[----:B------:R-:W-:Y:S01]  /*0680*/  @P0 IABS R31, UR5 ;  /* 0x00000005001f0c13 */ /* 0x000fe20008000000 */
[----:B------:R-:W0:Y:S01]  /*0690*/  LDCU UR14, c[0x0][0x39c] ;  /* 0x00007380ff0e77ac */ /* 0x000e220008000800 */
[----:B------:R-:W0:Y:S03]  /*06a0*/  LDCU UR13, c[0x0][0x3a0] ;  /* 0x00007400ff0d77ac */ /* 0x000e260008000800 */
[----:B----4-:R-:W-:-:S05]  /*06b0*/  @P0 IMAD.WIDE.U32 R4, R31, 0x4, R4 ;  /* 0x000000041f040825 */ /* 0x010fca00078e0004 */
[----:B------:R-:W4:Y:S01]  /*06c0*/  @P0 LDG.E R2, desc[UR36][R4.64] ;  /* 0x0000002404020981 */ /* 0x000f22000c1e1900 */
[----:B0-----:R-:W-:Y:S01]  /*06d0*/  IMAD R51, R19, 0x40, R30 ;  /* 0x0000004013337824 */ /* 0x001fe200078e021e */
[----:B-1----:R-:W-:-:S04]  /*06e0*/  USHF.R.S32.HI UR12, URZ, 0x1f, UR4 ;  /* 0x0000001fff0c7899 */ /* 0x002fc80008011404 */
[C---:B------:R-:W-:Y:S02]  /*06f0*/  IADD3 R32, P1, PT, R51.reuse, 0x7, RZ ;  /* 0x0000000733207810 */ /* 0x040fe40007f3e0ff */
[----:B------:R-:W-:Y:S02]  /*0700*/  IADD3 R30, P0, PT, R51, 0x6, RZ ;  /* 0x00000006331e7810 */ /* 0x000fe40007f1e0ff */
[----:B------:R-:W-:-:S03]  /*0710*/  IADD3.X R33, PT, PT, RZ, RZ, RZ, P1, !PT ;  /* 0x000000ffff217210 */ /* 0x000fc60000ffe4ff */
[----:B------:R-:W-:Y:S02]  /*0720*/  IMAD.X R31, RZ, RZ, RZ, P0 ;  /* 0x000000ffff1f7224 */ /* 0x000fe400000e06ff */
[----:B------:R-:W-:Y:S02]  /*0730*/  IMAD R33, R33, UR4, RZ ;  /* 0x0000000421217c24 */ /* 0x000fe4000f8e02ff */
[----:B------:R-:W-:Y:S02]  /*0740*/  IMAD R31, R31, UR4, RZ ;  /* 0x000000041f1f7c24 */ /* 0x000fe4000f8e02ff */
[C---:B------:R-:W-:Y:S02]  /*0750*/  IMAD R37, R32.reuse, UR12, R33 ;  /* 0x0000000c20257c24 */ /* 0x040fe4000f8e0221 */
[----:B------:R-:W-:-:S04]  /*0760*/  IMAD.WIDE.U32 R32, R32, UR4, RZ ;  /* 0x0000000420207c25 */ /* 0x000fc8000f8e00ff */
[----:B------:R-:W-:Y:S02]  /*0770*/  IMAD.IADD R37, R33, 0x1, R37 ;  /* 0x0000000121257824 */ /* 0x000fe400078e0225 */
[----:B------:R-:W-:Y:S02]  /*0780*/  IMAD.SHL.U32 R40, R32, 0x4, RZ ;  /* 0x0000000420287824 */ /* 0x000fe400078e00ff */
[----:B------:R-:W-:Y:S01]  /*0790*/  IMAD R35, R30, UR12, R31 ;  /* 0x0000000c1e237c24 */ /* 0x000fe2000f8e021f */
[----:B------:R-:W-:Y:S01]  /*07a0*/  SHF.L.U64.HI R41, R32, 0x2, R37 ;  /* 0x0000000220297819 */ /* 0x000fe20000010225 */
[----:B------:R-:W-:Y:S01]  /*07b0*/  IMAD.WIDE.U32 R30, R30, UR4, RZ ;  /* 0x000000041e1e7c25 */ /* 0x000fe2000f8e00ff */
[----:B------:R-:W-:Y:S01]  /*07c0*/  IADD3 R32, P0, PT, R14, UR4, RZ ;  /* 0x000000040e207c10 */ /* 0x000fe2000ff1e0ff */
[----:B------:R-:W-:Y:S02]  /*07d0*/  UMOV UR4, URZ ;  /* 0x000000ff00047c82 */ /* 0x000fe40008000000 */
[----:B------:R-:W-:Y:S01]  /*07e0*/  IMAD.IADD R35, R31, 0x1, R35 ;  /* 0x000000011f237824 */ /* 0x000fe200078e0223 */
[----:B------:R-:W-:Y:S01]  /*07f0*/  IADD3.X R37, PT, PT, R3, UR12, RZ, P0, !PT ;  /* 0x0000000c03257c10 */ /* 0x000fe200087fe4ff */
[----:B------:R-:W-:Y:S01]  /*0800*/  IMAD.SHL.U32 R38, R30, 0x4, RZ ;  /* 0x000000041e267824 */ /* 0x000fe200078e00ff */
[C---:B------:R-:W-:Y:S01]  /*0810*/  IADD3 R50, P0, PT, R43.reuse, R14, RZ ;  /* 0x0000000e2b327210 */ /* 0x040fe20007f1e0ff */
[----:B------:R-:W-:Y:S01]  /*0820*/  IMAD.SHL.U32 R36, R32, 0x4, RZ ;  /* 0x0000000420247824 */ /* 0x000fe200078e00ff */
[----:B------:R-:W-:Y:S01]  /*0830*/  SHF.L.U64.HI R39, R30, 0x2, R35 ;  /* 0x000000021e277819 */ /* 0x000fe20000010223 */
[----:B------:R-:W-:Y:S01]  /*0840*/  IMAD.WIDE.U32 R30, R43, 0x4, R6 ;  /* 0x000000042b1e7825 */ /* 0x000fe200078e0006 */
[----:B------:R-:W-:Y:S01]  /*0850*/  SHF.L.U64.HI R37, R32, 0x2, R37 ;  /* 0x0000000220257819 */ /* 0x000fe20000010225 */
[----:B------:R-:W-:-:S02]  /*0860*/  UMOV UR12, 0x40 ;  /* 0x00000040000c7882 */ /* 0x000fc40000000000 */
[----:B------:R-:W-:-:S04]  /*0870*/  IMAD.WIDE.U32 R32, R43, 0x4, R8 ;  /* 0x000000042b207825 */ /* 0x000fc800078e0008 */
[----:B------:R-:W-:-:S04]  /*0880*/  IMAD.WIDE.U32 R34, R43, 0x4, R10 ;  /* 0x000000042b227825 */ /* 0x000fc800078e000a */
[----:B------:R-:W-:-:S04]  /*0890*/  IMAD.WIDE.U32 R36, R43, 0x4, R36 ;  /* 0x000000042b247825 */ /* 0x000fc800078e0024 */
[----:B------:R-:W-:-:S04]  /*08a0*/  IMAD.WIDE.U32 R38, R43, 0x4, R38 ;  /* 0x000000042b267825 */ /* 0x000fc800078e0026 */
[----:B------:R-:W-:-:S04]  /*08b0*/  IMAD.WIDE.U32 R40, R43, 0x4, R40 ;  /* 0x000000042b287825 */ /* 0x000fc800078e0028 */
[----:B------:R-:W-:Y:S01]  /*08c0*/  IMAD.WIDE.U32 R42, R43, 0x4, R12 ;  /* 0x000000042b2a7825 */ /* 0x000fe200078e000c */
[----:B----4-:R-:W0:Y:S02]  /*08d0*/  F2F.F64.F32 R4, R2 ;  /* 0x0000000200047310 */ /* 0x010e240000201800 */
[----:B0-----:R-:W-:Y:S01]  /*08e0*/  DADD R16, R16, R4 ;  /* 0x0000000010107229 */ /* 0x001fe20000000004 */
[----:B------:R-:W-:Y:S01]  /*08f0*/  IMAD.X R5, RZ, RZ, R3, P0 ;  /* 0x000000ffff057224 */ /* 0x000fe200000e0603 */
[----:B------:R-:W-:-:S04]  /*0900*/  IADD3 R51, P0, PT, R51, 0x3, RZ ;  /* 0x0000000333337810 */ /* 0x000fc80007f1e0ff */
[C---:B------:R-:W-:Y:S01]  /*0910*/  SHF.L.U64.HI R5, R50.reuse, 0x2, R5 ;  /* 0x0000000232057819 */ /* 0x040fe20000010205 */
[----:B------:R-:W-:Y:S01]  /*0920*/  IMAD.X R4, RZ, RZ, RZ, P0 ;  /* 0x000000ffff047224 */ /* 0x000fe200000e06ff */
[----:B--23--:R-:W-:-:S07]  /*0930*/  SHF.L.U32 R50, R50, 0x2, RZ ;  /* 0x0000000232327819 */ /* 0x00cfce00000006ff */
.L_x_21:
[----:B0-----:R-:W-:-:S04]  /*0940*/  IADD3 R44, P0, PT, R51, -0x3, RZ ;  /* 0xfffffffd332c7810 */ /* 0x001fc80007f1e0ff */
[----:B------:R-:W-:Y:S02]  /*0950*/  ISETP.GE.U32.AND P1, PT, R44, UR13, PT ;  /* 0x0000000d2c007c0c */ /* 0x000fe4000bf26070 */
[----:B------:R-:W-:-:S04]  /*0960*/  IADD3.X R44, PT, PT, R4, -0x1, RZ, P0, !PT ;  /* 0xffffffff042c7810 */ /* 0x000fc800007fe4ff */
[----:B------:R-:W-:-:S13]  /*0970*/  ISETP.GE.U32.AND.EX P1, PT, R44, UR10, PT, P1 ;  /* 0x0000000a2c007c0c */ /* 0x000fda000bf26110 */
[----:B------:R-:W-:Y:S02]  /*0980*/  @!P1 IADD3 R46, P2, PT, R24, R14, RZ ;  /* 0x0000000e182e9210 */ /* 0x000fe40007f5e0ff */
[----:B------:R-:W-:Y:S02]  /*0990*/  @!P1 IADD3 R44, P0, PT, R50, UR6, RZ ;  /* 0x00000006322c9c10 */ /* 0x000fe4000ff1e0ff */
[----:B------:R-:W-:Y:S02]  /*09a0*/  @!P1 LEA.HI.X.SX32 R47, R24, R3, 0x1, P2 ;  /* 0x00000003182f9211 */ /* 0x000fe400010f0eff */
[----:B------:R-:W-:Y:S02]  /*09b0*/  @!P1 IADD3.X R45, PT, PT, R5, UR7, RZ, P0, !PT ;  /* 0x00000007052d9c10 */ /* 0x000fe400087fe4ff */
[----:B------:R-:W-:-:S03]  /*09c0*/  @!P1 LEA R48, P2, R46, UR8, 0x2 ;  /* 0x000000082e309c11 */ /* 0x000fc6000f8410ff */
[----:B------:R-:W2:Y:S01]  /*09d0*/  @!P1 LDG.E R44, desc[UR36][R44.64] ;  /* 0x000000242c2c9981 */ /* 0x000ea2000c1e1900 */
[----:B------:R-:W-:-:S05]  /*09e0*/  @!P1 LEA.HI.X R49, R46, UR9, R47, 0x2, P2 ;  /* 0x000000092e319c11 */ /* 0x000fca00090f142f */
[----:B------:R-:W3:Y:S01]  /*09f0*/  @!P1 LDG.E R46, desc[UR36][R48.64] ;  /* 0x00000024302e9981 */ /* 0x000ee2000c1e1900 */
[----:B------:R-:W-:-:S04]  /*0a00*/  IADD3 R47, P2, PT, R51, -0x2, RZ ;  /* 0xfffffffe332f7810 */ /* 0x000fc80007f5e0ff */
[----:B------:R-:W-:Y:S02]  /*0a10*/  ISETP.GE.U32.AND P0, PT, R47, UR13, PT ;  /* 0x0000000d2f007c0c */ /* 0x000fe4000bf06070 */
[----:B------:R-:W-:-:S04]  /*0a20*/  IADD3.X R47, PT, PT, R4, -0x1, RZ, P2, !PT ;  /* 0xffffffff042f7810 */ /* 0x000fc800017fe4ff */
[----:B------:R-:W-:Y:S02]  /*0a30*/  ISETP.GE.U32.AND.EX P0, PT, R47, UR10, PT, P0 ;  /* 0x0000000a2f007c0c */ /* 0x000fe4000bf06100 */
[----:B--2---:R-:W-:-:S05]  /*0a40*/  @!P1 I2FP.F32.S32 R47, R44 ;  /* 0x0000002c002f9245 */ /* 0x004fca0000201400 */
[----:B---3--:R-:W-:-:S05]  /*0a50*/  @!P1 FFMA R53, R47, R2, R46 ;  /* 0x000000022f359223 */ /* 0x008fca000000002e */
[----:B------:R0:W-:Y:S01]  /*0a60*/  @!P1 STG.E desc[UR36][R48.64], R53 ;  /* 0x0000003530009986 */ /* 0x0001e2000c101924 */
[----:B------:R-:W-:-:S04]  /*0a70*/  @!P0 IADD3 R46, P1, PT, R36, UR6, RZ ;  /* 0x00000006242e8c10 */ /* 0x000fc8000ff3e0ff */
[----:B------:R-:W-:Y:S02]  /*0a80*/  @!P0 IADD3.X R47, PT, PT, R37, UR7, RZ, P1, !PT ;  /* 0x00000007252f8c10 */ /* 0x000fe40008ffe4ff */
[----:B------:R-:W-:-:S03]  /*0a90*/  @!P0 IADD3 R44, P1, PT, R20, UR8, RZ ;  /* 0x00000008142c8c10 */ /* 0x000fc6000ff3e0ff */
[----:B------:R1:W0:Y:S01]  /*0aa0*/  @!P0 LDG.E R46, desc[UR36][R46.64] ;  /* 0x000000242e2e8981 */ /* 0x000222000c1e1900 */
[----:B------:R-:W-:-:S05]  /*0ab0*/  @!P0 IADD3.X R45, PT, PT, R21, UR9, RZ, P1, !PT ;  /* 0x00000009152d8c10 */ /* 0x000fca0008ffe4ff */
[----:B------:R-:W2:Y:S01]  /*0ac0*/  @!P0 LDG.E R52, desc[UR36][R44.64] ;  /* 0x000000242c348981 */ /* 0x000ea2000c1e1900 */
[----:B-1----:R-:W-:-:S04]  /*0ad0*/  IADD3 R47, P2, PT, R51, -0x1, RZ ;  /* 0xffffffff332f7810 */ /* 0x002fc80007f5e0ff */
[----:B------:R-:W-:Y:S02]  /*0ae0*/  ISETP.GE.U32.AND P1, PT, R47, UR13, PT ;  /* 0x0000000d2f007c0c */ /* 0x000fe4000bf26070 */
[----:B------:R-:W-:-:S04]  /*0af0*/  IADD3.X R47, PT, PT, R4, -0x1, RZ, P2, !PT ;  /* 0xffffffff042f7810 */ /* 0x000fc800017fe4ff */
[----:B------:R-:W-:Y:S02]  /*0b00*/  ISETP.GE.U32.AND.EX P1, PT, R47, UR10, PT, P1 ;  /* 0x0000000a2f007c0c */ /* 0x000fe4000bf26110 */
[----:B0-----:R-:W-:-:S05]  /*0b10*/  @!P0 I2FP.F32.S32 R49, R46 ;  /* 0x0000002e00318245 */ /* 0x001fca0000201400 */
[----:B--2---:R-:W-:-:S05]  /*0b20*/  @!P0 FFMA R47, R49, R2, R52 ;  /* 0x00000002312f8223 */ /* 0x004fca0000000034 */
[----:B------:R0:W-:Y:S01]  /*0b30*/  @!P0 STG.E desc[UR36][R44.64], R47 ;  /* 0x0000002f2c008986 */ /* 0x0001e2000c101924 */
[----:B------:R-:W-:-:S04]  /*0b40*/  @!P1 IADD3 R48, P0, PT, R30, UR6, RZ ;  /* 0x000000061e309c10 */ /* 0x000fc8000ff1e0ff */
[----:B------:R-:W-:-:S05]  /*0b50*/  @!P1 IADD3.X R49, PT, PT, R31, UR7, RZ, P0, !PT ;  /* 0x000000071f319c10 */ /* 0x000fca00087fe4ff */
[----:B------:R-:W2:Y:S01]  /*0b60*/  @!P1 LDG.E R48, desc[UR36][R48.64] ;  /* 0x0000002430309981 */ /* 0x000ea2000c1e1900 */
[----:B0-----:R-:W-:-:S03]  /*0b70*/  @!P1 IMAD.WIDE R44, R24, 0x4, R6 ;  /* 0x00000004182c9825 */ /* 0x001fc600078e0206 */
[----:B------:R-:W-:-:S04]  /*0b80*/  @!P1 IADD3 R52, P2, PT, R44, UR8, RZ ;  /* 0x000000082c349c10 */ /* 0x000fc8000ff5e0ff */
[----:B------:R-:W-:-:S05]  /*0b90*/  @!P1 IADD3.X R53, PT, PT, R45, UR9, RZ, P2, !PT ;  /* 0x000000092d359c10 */ /* 0x000fca00097fe4ff */
[----:B------:R-:W3:Y:S01]  /*0ba0*/  @!P1 LDG.E R49, desc[UR36][R52.64] ;  /* 0x0000002434319981 */ /* 0x000ee2000c1e1900 */
[----:B------:R-:W-:-:S04]  /*0bb0*/  ISETP.GE.U32.AND P0, PT, R51, UR13, PT ;  /* 0x0000000d33007c0c */ /* 0x000fc8000bf06070 */
[----:B------:R-:W-:-:S13]  /*0bc0*/  ISETP.GE.U32.AND.EX P0, PT, R4, UR10, PT, P0 ;  /* 0x0000000a04007c0c */ /* 0x000fda000bf06100 */
[----:B------:R-:W-:-:S03]  /*0bd0*/  @!P0 IMAD.WIDE R44, R24, 0x4, R8 ;  /* 0x00000004182c8825 */ /* 0x000fc600078e0208 */
[----:B------:R-:W-:-:S04]  /*0be0*/  @!P0 IADD3 R44, P2, PT, R44, UR8, RZ ;  /* 0x000000082c2c8c10 */ /* 0x000fc8000ff5e0ff */
[----:B------:R-:W-:Y:S02]  /*0bf0*/  @!P0 IADD3.X R45, PT, PT, R45, UR9, RZ, P2, !PT ;  /* 0x000000092d2d8c10 */ /* 0x000fe400097fe4ff */
[----:B--2---:R-:W-:-:S05]  /*0c00*/  @!P1 I2FP.F32.S32 R46, R48 ;  /* 0x00000030002e9245 */ /* 0x004fca0000201400 */
[----:B---3--:R-:W-:-:S05]  /*0c10*/  @!P1 FFMA R49, R46, R2, R49 ;  /* 0x000000022e319223 */ /* 0x008fca0000000031 */
[----:B------:R0:W-:Y:S01]  /*0c20*/  @!P1 STG.E desc[UR36][R52.64], R49 ;  /* 0x0000003134009986 */ /* 0x0001e2000c101924 */
[----:B------:R-:W-:-:S03]  /*0c30*/  @!P0 IADD3 R46, P1, PT, R32, UR6, RZ ;  /* 0x00000006202e8c10 */ /* 0x000fc6000ff3e0ff */
[----:B------:R-:W2:Y:S01]  /*0c40*/  @!P0 LDG.E R48, desc[UR36][R44.64] ;  /* 0x000000242c308981 */ /* 0x000ea2000c1e1900 */
[----:B------:R-:W-:-:S05]  /*0c50*/  @!P0 IADD3.X R47, PT, PT, R33, UR7, RZ, P1, !PT ;  /* 0x00000007212f8c10 */ /* 0x000fca0008ffe4ff */
[----:B------:R1:W0:Y:S02]  /*0c60*/  @!P0 LDG.E R46, desc[UR36][R46.64] ;  /* 0x000000242e2e8981 */ /* 0x000224000c1e1900 */
[----:B-1----:R-:W-:-:S04]  /*0c70*/  IADD3 R47, P2, PT, R51, 0x1, RZ ;  /* 0x00000001332f7810 */ /* 0x002fc80007f5e0ff */
[----:B------:R-:W-:Y:S01]  /*0c80*/  ISETP.GE.U32.AND P1, PT, R47, UR13, PT ;  /* 0x0000000d2f007c0c */ /* 0x000fe2000bf26070 */
[----:B------:R-:W-:-:S05]  /*0c90*/  IMAD.X R47, RZ, RZ, R4, P2 ;  /* 0x000000ffff2f7224 */ /* 0x000fca00010e0604 */
[----:B------:R-:W-:Y:S02]  /*0ca0*/  ISETP.GE.U32.AND.EX P1, PT, R47, UR10, PT, P1 ;  /* 0x0000000a2f007c0c */ /* 0x000fe4000bf26110 */
[----:B0-----:R-:W-:-:S05]  /*0cb0*/  @!P0 I2FP.F32.S32 R49, R46 ;  /* 0x0000002e00318245 */ /* 0x001fca0000201400 */
[----:B--2---:R-:W-:-:S05]  /*0cc0*/  @!P0 FFMA R47, R49, R2, R48 ;  /* 0x00000002312f8223 */ /* 0x004fca0000000030 */
[----:B------:R0:W-:Y:S01]  /*0cd0*/  @!P0 STG.E desc[UR36][R44.64], R47 ;  /* 0x0000002f2c008986 */ /* 0x0001e2000c101924 */
[----:B------:R-:W-:-:S04]  /*0ce0*/  @!P1 IADD3 R48, P0, PT, R34, UR6, RZ ;  /* 0x0000000622309c10 */ /* 0x000fc8000ff1e0ff */
[----:B------:R-:W-:-:S05]  /*0cf0*/  @!P1 IADD3.X R49, PT, PT, R35, UR7, RZ, P0, !PT ;  /* 0x0000000723319c10 */ /* 0x000fca00087fe4ff */
[----:B------:R1:W2:Y:S01]  /*0d00*/  @!P1 LDG.E R48, desc[UR36][R48.64] ;  /* 0x0000002430309981 */ /* 0x0002a2000c1e1900 */
[----:B0-----:R-:W-:-:S03]  /*0d10*/  @!P1 IMAD.WIDE R44, R24, 0x4, R10 ;  /* 0x00000004182c9825 */ /* 0x001fc600078e020a */
[----:B------:R-:W-:-:S04]  /*0d20*/  @!P1 IADD3 R52, P2, PT, R44, UR8, RZ ;  /* 0x000000082c349c10 */ /* 0x000fc8000ff5e0ff */
[----:B------:R-:W-:-:S05]  /*0d30*/  @!P1 IADD3.X R53, PT, PT, R45, UR9, RZ, P2, !PT ;  /* 0x000000092d359c10 */ /* 0x000fca00097fe4ff */
[----:B------:R-:W3:Y:S01]  /*0d40*/  @!P1 LDG.E R46, desc[UR36][R52.64] ;  /* 0x00000024342e9981 */ /* 0x000ee2000c1e1900 */
[----:B-1----:R-:W-:-:S04]  /*0d50*/  IADD3 R49, P2, PT, R51, 0x2, RZ ;  /* 0x0000000233317810 */ /* 0x002fc80007f5e0ff */
[----:B------:R-:W-:Y:S01]  /*0d60*/  ISETP.GE.U32.AND P0, PT, R49, UR13, PT ;  /* 0x0000000d31007c0c */ /* 0x000fe2000bf06070 */
[----:B------:R-:W-:-:S05]  /*0d70*/  IMAD.X R49, RZ, RZ, R4, P2 ;  /* 0x000000ffff317224 */ /* 0x000fca00010e0604 */
[----:B------:R-:W-:Y:S02]  /*0d80*/  ISETP.GE.U32.AND.EX P0, PT, R49, UR10, PT, P0 ;  /* 0x0000000a31007c0c */ /* 0x000fe4000bf06100 */
[----:B--2---:R-:W-:-:S05]  /*0d90*/  @!P1 I2FP.F32.S32 R45, R48 ;  /* 0x00000030002d9245 */ /* 0x004fca0000201400 */
[----:B---3--:R-:W-:-:S05]  /*0da0*/  @!P1 FFMA R45, R45, R2, R46 ;  /* 0x000000022d2d9223 */ /* 0x008fca000000002e */
        /* <DEDUP_REMOVED lines=29> */
[----:B------:R-:W-:Y:S02]  /*0f80*/  @!P0 IADD3.X R49, PT, PT, R41, UR7, RZ, P1, !PT ;  /* 0x0000000729318c10 */ /* 0x000fe40008ffe4ff */
[----:B------:R-:W-:-:S03]  /*0f90*/  @!P0 IADD3 R44, P1, PT, R28, UR8, RZ ;  /* 0x000000081c2c8c10 */ /* 0x000fc6000ff3e0ff */
[----:B------:R-:W2:Y:S01]  /*0fa0*/  @!P0 LDG.E R48, desc[UR36][R48.64] ;  /* 0x0000002430308981 */ /* 0x000ea2000c1e1900 */
[----:B------:R-:W-:-:S05]  /*0fb0*/  @!P0 IADD3.X R45, PT, PT, R29, UR9, RZ, P1, !PT ;  /* 0x000000091d2d8c10 */ /* 0x000fca0008ffe4ff */
[----:B------:R-:W3:Y:S01]  /*0fc0*/  @!P0 LDG.E R49, desc[UR36][R44.64] ;  /* 0x000000242c318981 */ /* 0x000ee2000c1e1900 */
[----:B------:R-:W-:-:S04]  /*0fd0*/  UIADD3 UR12, UP0, UPT, UR12, -0x8, URZ ;  /* 0xfffffff80c0c7890 */ /* 0x000fc8000ff1e0ff */
[----:B------:R-:W-:Y:S02]  /*0fe0*/  UIADD3.X UR4, UPT, UPT, UR4, -0x1, URZ, UP0, !UPT ;  /* 0xffffffff04047890 */ /* 0x000fe400087fe4ff */
[----:B------:R-:W-:-:S04]  /*0ff0*/  UISETP.NE.U32.AND UP0, UPT, UR12, URZ, UPT ;  /* 0x000000ff0c00728c */ /* 0x000fc8000bf05070 */
[----:B------:R-:W-:Y:S02]  /*1000*/  UISETP.NE.AND.EX UP0, UPT, UR4, URZ, UPT, UP0 ;  /* 0x000000ff0400728c */ /* 0x000fe4000bf05300 */
[----:B------:R-:W-:Y:S02]  /*1010*/  UIMAD.WIDE UR6, UR14, 0x20, UR6 ;  /* 0x000000200e0678a5 */ /* 0x000fe4000f8e0206 */
[----:B------:R-:W-:Y:S01]  /*1020*/  UIMAD.WIDE UR8, UR14, 0x20, UR8 ;  /* 0x000000200e0878a5 */ /* 0x000fe2000f8e0208 */
[----:B--2---:R-:W-:-:S05]  /*1030*/  @!P0 I2FP.F32.S32 R52, R48 ;  /* 0x0000003000348245 */ /* 0x004fca0000201400 */
[----:B---3--:R-:W-:-:S05]  /*1040*/  @!P0 FFMA R52, R52, R2, R49 ;  /* 0x0000000234348223 */ /* 0x008fca0000000031 */
[----:B------:R0:W-:Y:S01]  /*1050*/  @!P0 STG.E desc[UR36][R44.64], R52 ;  /* 0x000000342c008986 */ /* 0x0001e2000c101924 */
[----:B------:R-:W-:-:S05]  /*1060*/  IADD3 R51, P0, PT, R51, 0x8, RZ ;  /* 0x0000000833337810 */ /* 0x000fca0007f1e0ff */
[----:B------:R-:W-:Y:S01]  /*1070*/  IMAD.X R4, RZ, RZ, R4, P0 ;  /* 0x000000ffff047224 */ /* 0x000fe200000e0604 */
[----:B------:R-:W-:Y:S07]  /*1080*/  BRA.U UP0, `(.L_x_21) ;  /* 0xfffffff9002c7547 */ /* 0x000fee000b83ffff */
.L_x_20:
[----:B------:R-:W-:Y:S05]  /*1090*/  BSYNC.RECONVERGENT B0 ;  /* 0x0000000000007941 */ /* 0x000fea0003800200 */
.L_x_19:
[----:B------:R-:W-:Y:S02]  /*10a0*/  UISETP.NE.AND UP0, UPT, UR5, UR11, UPT ;  /* 0x0000000b0500728c */ /* 0x000fe4000bf05270 */
[----:B------:R-:W-:-:S07]  /*10b0*/  UIADD3 UR4, UPT, UPT, UR5, 0x1, URZ ;  /* 0x0000000105047890 */ /* 0x000fce000fffe0ff */
[----:B------:R-:W-:Y:S01]  /*10c0*/  UMOV UR5, UR4 ;  /* 0x0000000400057c82 */ /* 0x000fe20008000000 */
[----:B------:R-:W-:Y:S05]  /*10d0*/  BRA.U UP0, `(.L_x_22) ;  /* 0xfffffff5002c7547 */ /* 0x000fea000b83ffff */
.L_x_18:
[----:B------:R-:W-:Y:S01]  /*10e0*/  DSETP.NEU.AND P0, PT, R16, RZ, PT ;  /* 0x000000ff1000722a */ /* 0x000fe20003f0d000 */
[----:B------:R-:W1:Y:S01]  /*10f0*/  LDCU UR40, c[0x0][0x3a0] ;  /* 0x00007400ff2877ac */ /* 0x000e620008000800 */
[----:B------:R-:W-:Y:S04]  /*1100*/  BSSY.RECONVERGENT B6, `(.L_x_23) ;  /* 0x000001b000067945 */ /* 0x000fe80003800200 */
[----:B------:R-:W-:-:S13]  /*1110*/  ISETP.NE.OR P0, PT, RZ, UR11, P0 ;  /* 0x0000000bff007c0c */ /* 0x000fda0008705670 */
[----:B-1----:R-:W-:Y:S05]  /*1120*/  @P0 BRA `(.L_x_24) ;  /* 0x0000000000600947 */ /* 0x002fea0003800000 */
[----:B------:R-:W-:Y:S01]  /*1130*/  MOV R2, 0x10 ;  /* 0x0000001000027802 */ /* 0x000fe20000000f00 */
[----:B------:R1:W-:Y:S01]  /*1140*/  STL [R1], R0 ;  /* 0x0000000001007387 */ /* 0x0003e20000100800 */
[----:B------:R-:W2:Y:S01]  /*1150*/  LDCU.64 UR4, c[0x4][URZ] ;  /* 0x01000000ff0477ac */ /* 0x000ea20008000a00 */
[----:B------:R-:W-:Y:S01]  /*1160*/  IMAD.U32 R6, RZ, RZ, UR38 ;  /* 0x00000026ff067e24 */ /* 0x000fe2000f8e00ff */
[----:B------:R1:W3:Y:S01]  /*1170*/  LDC.64 R8, c[0x4][R2] ;  /* 0x0100000002087b82 */ /* 0x0002e20000000a00 */
[----:B------:R1:W-:Y:S01]  /*1180*/  STL.64 [R1+0x8], R16 ;  /* 0x0000081001007387 */ /* 0x0003e20000100a00 */
[----:B------:R-:W-:-:S03]  /*1190*/  IMAD.U32 R7, RZ, RZ, UR39 ;  /* 0x00000027ff077e24 */ /* 0x000fc6000f8e00ff */
[----:B------:R1:W-:Y:S01]  /*11a0*/  STL [R1+0x10], RZ ;  /* 0x000010ff01007387 */ /* 0x0003e20000100800 */
[----:B--2---:R-:W-:Y:S01]  /*11b0*/  MOV R4, UR4 ;  /* 0x0000000400047c02 */ /* 0x004fe20008000f00 */
[----:B-1----:R-:W-:-:S07]  /*11c0*/  IMAD.U32 R5, RZ, RZ, UR5 ;  /* 0x00000005ff057e24 */ /* 0x002fce000f8e00ff */
[----:B------:R-:W-:-:S07]  /*11d0*/  LEPC R20, `(.L_x_25) ;  /* 0x000000001014794e */ /* 0x000fce0000000000 */
[----:B0--3--:R-:W-:Y:S05]  /*11e0*/  CALL.ABS.NOINC R8 ;  /* 0x0000000008007343 */ /* 0x009fea0003c00000 */
.L_x_25:
[----:B------:R-:W0:Y:S01]  /*11f0*/  S2R R8, SR_TID.X ;  /* 0x0000000000087919 */ /* 0x000e220000002100 */
[----:B------:R-:W1:Y:S01]  /*1200*/  LDC.64 R2, c[0x4][R2] ;  /* 0x0100000002027b82 */ /* 0x000e620000000a00 */
[----:B------:R-:W2:Y:S01]  /*1210*/  LDCU.64 UR4, c[0x4][0x8] ;  /* 0x01000100ff0477ac */ /* 0x000ea20008000a00 */
[----:B------:R-:W-:Y:S01]  /*1220*/  IMAD.U32 R6, RZ, RZ, UR38 ;  /* 0x00000026ff067e24 */ /* 0x000fe2000f8e00ff */
[----:B------:R-:W0:Y:S01]  /*1230*/  S2R R9, SR_TID.Y ;  /* 0x0000000000097919 */ /* 0x000e220000002200 */
[----:B------:R-:W-:Y:S01]  /*1240*/  MOV R7, UR39 ;  /* 0x0000002700077c02 */ /* 0x000fe20008000f00 */
[----:B------:R3:W-:Y:S01]  /*1250*/  STL.64 [R1], R18 ;  /* 0x0000001201007387 */ /* 0x0007e20000100a00 */
[----:B--2---:R-:W-:Y:S02]  /*1260*/  IMAD.U32 R4, RZ, RZ, UR4 ;  /* 0x00000004ff047e24 */ /* 0x004fe4000f8e00ff */
[----:B------:R-:W-:Y:S01]  /*1270*/  IMAD.U32 R5, RZ, RZ, UR5 ;  /* 0x00000005ff057e24 */ /* 0x000fe2000f8e00ff */
[----:B0-----:R3:W-:Y:S06]  /*1280*/  STL.64 [R1+0x8], R8 ;  /* 0x0000080801007387 */ /* 0x0017ec0000100a00 */
[----:B------:R-:W-:-:S07]  /*1290*/  LEPC R20, `(.L_x_24) ;  /* 0x000000001014794e */ /* 0x000fce0000000000 */
[----:B-1-3--:R-:W-:Y:S05]  /*12a0*/  CALL.ABS.NOINC R2 ;  /* 0x0000000002007343 */ /* 0x00afea0003c00000 */
.L_x_24:
[----:B------:R-:W-:Y:S05]  /*12b0*/  BSYNC.RECONVERGENT B6 ;  /* 0x0000000000067941 */ /* 0x000fea0003800200 */
.L_x_23:
[----:B------:R-:W1:Y:S01]  /*12c0*/  MUFU.RCP64H R3, R17 ;  /* 0x0000001100037308 */ /* 0x000e620000001800 */
[----:B------:R-:W-:Y:S01]  /*12d0*/  VIADD R2, R17, 0x300402 ;  /* 0x0030040211027836 */ /* 0x000fe20000000000 */
[----:B------:R-:W-:Y:S04]  /*12e0*/  BSSY.RECONVERGENT B0, `(.L_x_26) ;  /* 0x000000e000007945 */ /* 0x000fe80003800200 */
[----:B------:R-:W-:Y:S01]  /*12f0*/  FSETP.GEU.AND P0, PT, |R2|, 5.8789094863358348022e-39, PT ;  /* 0x004004020200780b */ /* 0x000fe20003f0e200 */
[----:B-1----:R-:W-:-:S08]  /*1300*/  DFMA R4, R2, -R16, 1 ;  /* 0x3ff000000204742b */ /* 0x002fd00000000810 */
[----:B------:R-:W-:-:S08]  /*1310*/  DFMA R4, R4, R4, R4 ;  /* 0x000000040404722b */ /* 0x000fd00000000004 */
[----:B------:R-:W-:-:S08]  /*1320*/  DFMA R4, R2, R4, R2 ;  /* 0x000000040204722b */ /* 0x000fd00000000002 */
[----:B------:R-:W-:-:S08]  /*1330*/  DFMA R6, R4, -R16, 1 ;  /* 0x3ff000000406742b */ /* 0x000fd00000000810 */
[----:B------:R-:W-:Y:S01]  /*1340*/  DFMA R10, R4, R6, R4 ;  /* 0x00000006040a722b */ /* 0x000fe20000000004 */
[----:B------:R-:W-:Y:S10]  /*1350*/  @P0 BRA `(.L_x_27) ;  /* 0x0000000000180947 */ /* 0x000ff40003800000 */
[----:B------:R-:W-:Y:S01]  /*1360*/  LOP3.LUT R0, R17, 0x7fffffff, RZ, 0xc0, !PT ;  /* 0x7fffffff11007812 */ /* 0x000fe200078ec0ff */
[----:B------:R-:W-:Y:S02]  /*1370*/  IMAD.MOV.U32 R8, RZ, RZ, R16 ;  /* 0x000000ffff087224 */ /* 0x000fe400078e0010 */
[----:B------:R-:W-:Y:S02]  /*1380*/  IMAD.MOV.U32 R9, RZ, RZ, R17 ;  /* 0x000000ffff097224 */ /* 0x000fe400078e0011 */
[----:B------:R-:W-:Y:S01]  /*1390*/  VIADD R7, R0, 0xfff00000 ;  /* 0xfff0000000077836 */ /* 0x000fe20000000000 */
[----:B------:R-:W-:-:S07]  /*13a0*/  MOV R0, 0x13c0 ;  /* 0x000013c000007802 */ /* 0x000fce0000000f00 */
[----:B0-----:R-:W-:Y:S05]  /*13b0*/  CALL.REL.NOINC `($__internal_1_$__cuda_sm20_dblrcp_rn_slowpath_v3) ;  /* 0x0000000800707944 */ /* 0x001fea0003c00000 */
.L_x_27:
[----:B------:R-:W-:Y:S05]  /*13c0*/  BSYNC.RECONVERGENT B0 ;  /* 0x0000000000007941 */ /* 0x000fea0003800200 */
.L_x_26:
[----:B------:R-:W1:Y:S01]  /*13d0*/  S2R R0, SR_TID.Y ;  /* 0x0000000000007919 */ /* 0x000e620000002200 */
[----:B------:R-:W2:Y:S01]  /*13e0*/  LDCU UR4, c[0x0][0x39c] ;  /* 0x00007380ff0477ac */ /* 0x000ea20008000800 */
[----:B------:R-:W-:Y:S01]  /*13f0*/  SHF.R.S32.HI R25, RZ, 0x1f, R24 ;  /* 0x0000001fff197819 */ /* 0x000fe20000011418 */
[----:B------:R3:W4:Y:S01]  /*1400*/  F2F.F32.F64 R10, R10 ;  /* 0x0000000a000a7310 */ /* 0x0007220000301000 */
[----:B------:R-:W5:Y:S01]  /*1410*/  LDC R30, c[0x0][0x3a0] ;  /* 0x0000e800ff1e7b82 */ /* 0x000f620000000800 */
[----:B------:R-:W-:Y:S01]  /*1420*/  IMAD.MOV.U32 R18, RZ, RZ, RZ ;  /* 0x000000ffff127224 */ /* 0x000fe200078e00ff */
[----:B--2---:R-:W-:Y:S02]  /*1430*/  USHF.R.S32.HI UR5, URZ, 0x1f, UR4 ;  /* 0x0000001fff057899 */ /* 0x004fe40008011404 */
[----:B------:R-:W-:-:S04]  /*1440*/  IMAD.U32 R2, RZ, RZ, UR4 ;  /* 0x00000004ff027e24 */ /* 0x000fc8000f8e00ff */
[----:B------:R-:W-:Y:S01]  /*1450*/  MOV R3, UR5 ;  /* 0x0000000500037c02 */ /* 0x000fe20008000f00 */
[----:B-1----:R-:W-:-:S04]  /*1460*/  IMAD R17, R19, 0x40, R0 ;  /* 0x0000004013117824 */ /* 0x002fc800078e0200 */
[C---:B------:R-:W-:Y:S01]  /*1470*/  IMAD R19, R17.reuse, UR5, RZ ;  /* 0x0000000511137c24 */ /* 0x040fe2000f8e02ff */
[C---:B------:R-:W-:Y:S01]  /*1480*/  IADD3 R8, P0, PT, R17.reuse, 0x2, RZ ;  /* 0x0000000211087810 */ /* 0x040fe20007f1e0ff */
[C---:B------:R-:W-:Y:S01]  /*1490*/  IMAD.WIDE.U32 R2, R17.reuse, UR4, R2 ;  /* 0x0000000411027c25 */ /* 0x040fe2000f8e0002 */
[C---:B------:R-:W-:Y:S02]  /*14a0*/  IADD3 R20, P1, PT, R17.reuse, 0x6, RZ ;  /* 0x0000000611147810 */ /* 0x040fe40007f3e0ff */
[C---:B------:R-:W-:Y:S01]  /*14b0*/  IADD3 R26, P2, PT, R17.reuse, 0x7, RZ ;  /* 0x00000007111a7810 */ /* 0x040fe20007f5e0ff */
[----:B------:R-:W-:Y:S01]  /*14c0*/  IMAD.X R0, RZ, RZ, RZ, P0 ;  /* 0x000000ffff007224 */ /* 0x000fe200000e06ff */
[----:B------:R-:W-:Y:S01]  /*14d0*/  IADD3 R12, P0, PT, R17, 0x4, RZ ;  /* 0x00000004110c7810 */ /* 0x000fe20007f1e0ff */
[----:B------:R-:W-:Y:S02]  /*14e0*/  IMAD.IADD R3, R19, 0x1, R3 ;  /* 0x0000000113037824 */ /* 0x000fe400078e0203 */
[----:B------:R-:W-:-:S02]  /*14f0*/  IMAD R5, R0, UR4, RZ ;  /* 0x0000000400057c24 */ /* 0x000fc4000f8e02ff */
[----:B------:R-:W-:Y:S01]  /*1500*/  IMAD.X R0, RZ, RZ, RZ, P0 ;  /* 0x000000ffff007224 */ /* 0x000fe200000e06ff */
[----:B------:R-:W-:Y:S01]  /*1510*/  IADD3 R14, P0, PT, R17, 0x5, RZ ;  /* 0x00000005110e7810 */ /* 0x000fe20007f1e0ff */
[----:B------:R-:W-:Y:S01]  /*1520*/  IMAD R7, R8, UR5, R5 ;  /* 0x0000000508077c24 */ /* 0x000fe2000f8e0205 */
[----:B------:R-:W-:Y:S01]  /*1530*/  SHF.L.U64.HI R5, R2, 0x2, R3 ;  /* 0x0000000202057819 */ /* 0x000fe20000010203 */
[----:B------:R-:W-:-:S04]  /*1540*/  IMAD.WIDE.U32 R8, R8, UR4, RZ ;  /* 0x0000000408087c25 */ /* 0x000fc8000f8e00ff */
[----:B------:R-:W-:Y:S02]  /*1550*/  IMAD.IADD R7, R9, 0x1, R7 ;  /* 0x0000000109077824 */ /* 0x000fe400078e0207 */
[----:B------:R-:W-:Y:S01]  /*1560*/  IMAD R9, R0, UR4, RZ ;  /* 0x0000000400097c24 */ /* 0x000fe2000f8e02ff */
[----:B------:R-:W-:Y:S01]  /*1570*/  IADD3.X R0, PT, PT, RZ, RZ, RZ, P0, !PT ;  /* 0x000000ffff007210 */ /* 0x000fe200007fe4ff */
[----:B------:R-:W-:Y:S01]  /*1580*/  IMAD.SHL.U32 R4, R2, 0x4, RZ ;  /* 0x0000000402047824 */ /* 0x000fe200078e00ff */
[C---:B---3--:R-:W-:Y:S01]  /*1590*/  IADD3 R11, P0, PT, R17.reuse, 0x3, RZ ;  /* 0x00000003110b7810 */ /* 0x048fe20007f1e0ff */
[----:B------:R-:W-:Y:S01]  /*15a0*/  IMAD.WIDE.U32 R2, R17, UR4, R24 ;  /* 0x0000000411027c25 */ /* 0x000fe2000f8e0018 */
[----:B------:R-:W-:-:S03]  /*15b0*/  SHF.L.U64.HI R7, R8, 0x2, R7 ;  /* 0x0000000208077819 */ /* 0x000fc60000010207 */
[----:B------:R-:W-:Y:S01]  /*15c0*/  IMAD R15, R0, UR4, RZ ;  /* 0x00000004000f7c24 */ /* 0x000fe2000f8e02ff */
[----:B------:R-:W-:Y:S01]  /*15d0*/  IADD3 R19, PT, PT, R19, R3, RZ ;  /* 0x0000000313137210 */ /* 0x000fe20007ffe0ff */
[C---:B------:R-:W-:Y:S02]  /*15e0*/  IMAD R9, R12.reuse, UR5, R9 ;  /* 0x000000050c097c24 */ /* 0x040fe4000f8e0209 */
[----:B------:R-:W-:Y:S01]  /*15f0*/  IMAD.WIDE.U32 R12, R12, UR4, RZ ;  /* 0x000000040c0c7c25 */ /* 0x000fe2000f8e00ff */
[----:B------:R-:W-:-:S03]  /*1600*/  SHF.L.U64.HI R19, R2, 0x2, R19 ;  /* 0x0000000202137819 */ /* 0x000fc60000010213 */
[C---:B------:R-:W-:Y:S02]  /*1610*/  IMAD R17, R14.reuse, UR5, R15 ;  /* 0x000000050e117c24 */ /* 0x040fe4000f8e020f */
[----:B------:R-:W-:-:S04]  /*1620*/  IMAD.WIDE.U32 R14, R14, UR4, RZ ;  /* 0x000000040e0e7c25 */ /* 0x000fc8000f8e00ff */
[----:B------:R-:W-:Y:S02]  /*1630*/  IMAD.IADD R9, R13, 0x1, R9 ;  /* 0x000000010d097824 */ /* 0x000fe400078e0209 */
[----:B------:R-:W-:Y:S02]  /*1640*/  IMAD.X R13, RZ, RZ, RZ, P1 ;  /* 0x000000ffff0d7224 */ /* 0x000fe400008e06ff */
[----:B------:R-:W-:Y:S01]  /*1650*/  IMAD.IADD R17, R15, 0x1, R17 ;  /* 0x000000010f117824 */ /* 0x000fe200078e0211 */
[----:B------:R-:W-:Y:S01]  /*1660*/  SHF.L.U64.HI R9, R12, 0x2, R9 ;  /* 0x000000020c097819 */ /* 0x000fe20000010209 */
[----:B------:R-:W-:Y:S02]  /*1670*/  IMAD.X R16, RZ, RZ, RZ, P2 ;  /* 0x000000ffff107224 */ /* 0x000fe400010e06ff */
[----:B------:R-:W-:Y:S02]  /*1680*/  IMAD.X R0, RZ, RZ, RZ, P0 ;  /* 0x000000ffff007224 */ /* 0x000fe400000e06ff */
[----:B------:R-:W-:Y:S01]  /*1690*/  IMAD R15, R13, UR4, RZ ;  /* 0x000000040d0f7c24 */ /* 0x000fe2000f8e02ff */
[----:B------:R-:W-:Y:S01]  /*16a0*/  SHF.L.U64.HI R13, R14, 0x2, R17 ;  /* 0x000000020e0d7819 */ /* 0x000fe20000010211 */
[----:B------:R-:W-:-:S02]  /*16b0*/  IMAD.SHL.U32 R6, R8, 0x4, RZ ;  /* 0x0000000408067824 */ /* 0x000fc400078e00ff */
[----:B------:R-:W-:Y:S01]  /*16c0*/  IMAD.SHL.U32 R8, R12, 0x4, RZ ;  /* 0x000000040c087824 */ /* 0x000fe200078e00ff */
[----:B------:R-:W-:Y:S01]  /*16d0*/  SHF.L.U32 R12, R14, 0x2, RZ ;  /* 0x000000020e0c7819 */ /* 0x000fe200000006ff */
[----:B------:R-:W-:Y:S02]  /*16e0*/  IMAD R17, R16, UR4, RZ ;  /* 0x0000000410117c24 */ /* 0x000fe4000f8e02ff */
[----:B------:R-:W-:Y:S02]  /*16f0*/  IMAD R14, R0, UR4, RZ ;  /* 0x00000004000e7c24 */ /* 0x000fe4000f8e02ff */
[----:B------:R-:W-:Y:S02]  /*1700*/  IMAD R15, R20, UR5, R15 ;  /* 0x00000005140f7c24 */ /* 0x000fe4000f8e020f */
[----:B------:R-:W-:Y:S02]  /*1710*/  IMAD R29, R26, UR5, R17 ;  /* 0x000000051a1d7c24 */ /* 0x000fe4000f8e0211 */
[----:B------:R-:W-:-:S04]  /*1720*/  IMAD.WIDE.U32 R20, R20, UR4, RZ ;  /* 0x0000000414147c25 */ /* 0x000fc8000f8e00ff */
[----:B------:R-:W-:-:S04]  /*1730*/  IMAD.WIDE.U32 R26, R26, UR4, RZ ;  /* 0x000000041a1a7c25 */ /* 0x000fc8000f8e00ff */
[----:B------:R-:W-:-:S04]  /*1740*/  IMAD.WIDE.U32 R16, R11, UR4, RZ ;  /* 0x000000040b107c25 */ /* 0x000fc8000f8e00ff */
[----:B------:R-:W-:Y:S02]  /*1750*/  IMAD R25, R11, UR5, R14 ;  /* 0x000000050b197c24 */ /* 0x000fe4000f8e020e */
[----:B------:R-:W-:Y:S02]  /*1760*/  IMAD.IADD R15, R21, 0x1, R15 ;  /* 0x00000001150f7824 */ /* 0x000fe400078e020f */
[----:B------:R-:W-:Y:S02]  /*1770*/  IMAD.IADD R29, R27, 0x1, R29 ;  /* 0x000000011b1d7824 */ /* 0x000fe400078e021d */
[----:B------:R-:W-:Y:S01]  /*1780*/  IMAD.IADD R25, R17, 0x1, R25 ;  /* 0x0000000111197824 */ /* 0x000fe200078e0219 */
[C---:B------:R-:W-:Y:S01]  /*1790*/  SHF.L.U64.HI R15, R20.reuse, 0x2, R15 ;  /* 0x00000002140f7819 */ /* 0x040fe2000001020f */
[----:B------:R-:W-:Y:S01]  /*17a0*/  IMAD.SHL.U32 R14, R20, 0x4, RZ ;  /* 0x00000004140e7824 */ /* 0x000fe200078e00ff */
[C---:B------:R-:W-:Y:S01]  /*17b0*/  SHF.L.U64.HI R29, R26.reuse, 0x2, R29 ;  /* 0x000000021a1d7819 */ /* 0x040fe2000001021d */
[----:B------:R-:W-:Y:S01]  /*17c0*/  IMAD.SHL.U32 R28, R26, 0x4, RZ ;  /* 0x000000041a1c7824 */ /* 0x000fe200078e00ff */
[C---:B------:R-:W-:Y:S01]  /*17d0*/  SHF.L.U64.HI R21, R16.reuse, 0x2, R25 ;  /* 0x0000000210157819 */ /* 0x040fe20000010219 */
[----:B------:R-:W-:-:S02]  /*17e0*/  IMAD.SHL.U32 R20, R16, 0x4, RZ ;  /* 0x0000000410147824 */ /* 0x000fc400078e00ff */
[----:B------:R-:W-:-:S04]  /*17f0*/  IMAD.WIDE R4, R24, 0x4, R4 ;  /* 0x0000000418047825 */ /* 0x000fc800078e0204 */
[----:B------:R-:W-:-:S04]  /*1800*/  IMAD.WIDE R6, R24, 0x4, R6 ;  /* 0x0000000418067825 */ /* 0x000fc800078e0206 */
[----:B------:R-:W-:-:S04]  /*1810*/  IMAD.WIDE R8, R24, 0x4, R8 ;  /* 0x0000000418087825 */ /* 0x000fc800078e0208 */
[----:B------:R-:W-:-:S04]  /*1820*/  IMAD.WIDE R12, R24, 0x4, R12 ;  /* 0x00000004180c7825 */ /* 0x000fc800078e020c */
[----:B------:R-:W-:-:S04]  /*1830*/  IMAD.WIDE R14, R24, 0x4, R14 ;  /* 0x00000004180e7825 */ /* 0x000fc800078e020e */
[----:B------:R-:W-:-:S04]  /*1840*/  IMAD.WIDE R16, R24, 0x4, R28 ;  /* 0x0000000418107825 */ /* 0x000fc800078e021c */
[----:B------:R-:W-:Y:S01]  /*1850*/  IMAD.WIDE R24, R24, 0x4, R20 ;  /* 0x0000000418187825 */ /* 0x000fe200078e0214 */
[----:B-----5:R-:W-:-:S03]  /*1860*/  SHF.R.S32.HI R21, RZ, 0x1f, R30 ;  /* 0x0000001fff157819 */ /* 0x020fc6000001141e */
[----:B----4-:R-:W-:-:S07]  /*1870*/  IMAD.MOV.U32 R20, RZ, RZ, 0x40 ;  /* 0x00000040ff147424 */ /* 0x010fce00078e00ff */
.L_x_28:
[----:B------:R-:W-:-:S04]  /*1880*/  IADD3 R26, P0, PT, R11, -0x3, RZ ;  /* 0xfffffffd0b1a7810 */ /* 0x000fc80007f1e0ff */
[----:B------:R-:W-:Y:S02]  /*1890*/  ISETP.GE.U32.AND P1, PT, R26, UR40, PT ;  /* 0x000000281a007c0c */ /* 0x000fe4000bf26070 */
[----:B------:R-:W-:-:S04]  /*18a0*/  IADD3.X R26, PT, PT, R0, -0x1, RZ, P0, !PT ;  /* 0xffffffff001a7810 */ /* 0x000fc800007fe4ff */
[----:B------:R-:W-:-:S13]  /*18b0*/  ISETP.GE.U32.AND.EX P1, PT, R26, R21, PT, P1 ;  /* 0x000000151a00720c */ /* 0x000fda0003f26110 */
[----:B------:R-:W-:-:S05]  /*18c0*/  @!P1 LEA R26, P0, R2, R22, 0x2 ;  /* 0x00000016021a9211 */ /* 0x000fca00078010ff */
[----:B------:R-:W-:-:S05]  /*18d0*/  @!P1 IMAD.X R27, R23, 0x1, R19, P0 ;  /* 0x00000001171b9824 */ /* 0x000fca00000e0613 */
[----:B------:R-:W2:Y:S01]  /*18e0*/  @!P1 LDG.E R31, desc[UR36][R26.64] ;  /* 0x000000241a1f9981 */ /* 0x000ea2000c1e1900 */
[----:B------:R-:W-:-:S04]  /*18f0*/  IADD3 R28, P2, PT, R11, -0x2, RZ ;  /* 0xfffffffe0b1c7810 */ /* 0x000fc80007f5e0ff */
[----:B------:R-:W-:Y:S02]  /*1900*/  ISETP.GE.U32.AND P0, PT, R28, UR40, PT ;  /* 0x000000281c007c0c */ /* 0x000fe4000bf06070 */
[----:B------:R-:W-:-:S04]  /*1910*/  IADD3.X R28, PT, PT, R0, -0x1, RZ, P2, !PT ;  /* 0xffffffff001c7810 */ /* 0x000fc800017fe4ff */
[----:B------:R-:W-:-:S13]  /*1920*/  ISETP.GE.U32.AND.EX P0, PT, R28, R21, PT, P0 ;  /* 0x000000151c00720c */ /* 0x000fda0003f06100 */
[----:B------:R-:W-:-:S05]  /*1930*/  @!P0 IADD3 R28, P2, PT, R4, R22, RZ ;  /* 0x00000016041c8210 */ /* 0x000fca0007f5e0ff */
[----:B------:R-:W-:Y:S02]  /*1940*/  @!P0 IMAD.X R29, R5, 0x1, R23, P2 ;  /* 0x00000001051d8824 */ /* 0x000fe400010e0617 */
[----:B--2---:R-:W-:-:S05]  /*1950*/  @!P1 FMUL R33, R10, R31 ;  /* 0x0000001f0a219220 */ /* 0x004fca0000400000 */
[----:B------:R1:W-:Y:S04]  /*1960*/  @!P1 STG.E desc[UR36][R26.64], R33 ;  /* 0x000000211a009986 */ /* 0x0003e8000c101924 */
        /* <DEDUP_REMOVED lines=9> */
[----:B------:R-:W3:Y:S01]  /*1a00*/  @!P1 LDG.E R37, desc[UR36][R30.64] ;  /* 0x000000241e259981 */ /* 0x000ee2000c1e1900 */
[----:B------:R-:W-:-:S04]  /*1a10*/  ISETP.GE.U32.AND P0, PT, R11, UR40, PT ;  /* 0x000000280b007c0c */ /* 0x000fc8000bf06070 */
[----:B------:R-:W-:-:S13]  /*1a20*/  ISETP.GE.U32.AND.EX P0, PT, R0, R21, PT, P0 ;  /* 0x000000150000720c */ /* 0x000fda0003f06100 */
[----:B-1----:R-:W-:-:S05]  /*1a30*/  @!P0 IADD3 R26, P2, PT, R24, R22, RZ ;  /* 0x00000016181a8210 */ /* 0x002fca0007f5e0ff */
[----:B------:R-:W-:Y:S02]  /*1a40*/  @!P0 IMAD.X R27, R25, 0x1, R23, P2 ;  /* 0x00000001191b8824 */ /* 0x000fe400010e0617 */
[----:B---3--:R-:W-:-:S05]  /*1a50*/  @!P1 FMUL R37, R10, R37 ;  /* 0x000000250a259220 */ /* 0x008fca0000400000 */
[----:B------:R1:W-:Y:S04]  /*1a60*/  @!P1 STG.E desc[UR36][R30.64], R37 ;  /* 0x000000251e009986 */ /* 0x0003e8000c101924 */
[----:B------:R-:W3:Y:S01]  /*1a70*/  @!P0 LDG.E R33, desc[UR36][R26.64] ;  /* 0x000000241a218981 */ /* 0x000ee2000c1e1900 */
[----:B------:R-:W-:-:S04]  /*1a80*/  IADD3 R32, P2, PT, R11, 0x1, RZ ;  /* 0x000000010b207810 */ /* 0x000fc80007f5e0ff */
[----:B------:R-:W-:Y:S02]  /*1a90*/  ISETP.GE.U32.AND P1, PT, R32, UR40, PT ;  /* 0x0000002820007c0c */ /* 0x000fe4000bf26070 */
[----:B--2---:R-:W-:-:S04]  /*1aa0*/  IADD3.X R28, PT, PT, RZ, R0, RZ, P2, !PT ;  /* 0x00000000ff1c7210 */ /* 0x004fc800017fe4ff */
[----:B------:R-:W-:-:S13]  /*1ab0*/  ISETP.GE.U32.AND.EX P1, PT, R28, R21, PT, P1 ;  /* 0x000000151c00720c */ /* 0x000fda0003f26110 */
[----:B------:R-:W-:-:S05]  /*1ac0*/  @!P1 IADD3 R28, P2, PT, R8, R22, RZ ;  /* 0x00000016081c9210 */ /* 0x000fca0007f5e0ff */
[----:B------:R-:W-:Y:S02]  /*1ad0*/  @!P1 IMAD.X R29, R9, 0x1, R23, P2 ;  /* 0x00000001091d9824 */ /* 0x000fe400010e0617 */
[----:B---3--:R-:W-:-:S05]  /*1ae0*/  @!P0 FMUL R33, R10, R33 ;  /* 0x000000210a218220 */ /* 0x008fca0000400000 */
[----:B------:R2:W-:Y:S04]  /*1af0*/  @!P0 STG.E desc[UR36][R26.64], R33 ;  /* 0x000000211a008986 */ /* 0x0005e8000c101924 */
[----:B------:R-:W3:Y:S01]  /*1b00*/  @!P1 LDG.E R35, desc[UR36][R28.64] ;  /* 0x000000241c239981 */ /* 0x000ee2000c1e1900 */
[----:B-1----:R-:W-:-:S04]  /*1b10*/  IADD3 R30, P2, PT, R11, 0x2, RZ ;  /* 0x000000020b1e7810 */ /* 0x002fc80007f5e0ff */
[----:B------:R-:W-:Y:S01]  /*1b20*/  ISETP.GE.U32.AND P0, PT, R30, UR40, PT ;  /* 0x000000281e007c0c */ /* 0x000fe2000bf06070 */
[----:B------:R-:W-:-:S05]  /*1b30*/  IMAD.X R30, RZ, RZ, R0, P2 ;  /* 0x000000ffff1e7224 */ /* 0x000fca00010e0600 */
[----:B------:R-:W-:-:S13]  /*1b40*/  ISETP.GE.U32.AND.EX P0, PT, R30, R21, PT, P0 ;  /* 0x000000151e00720c */ /* 0x000fda0003f06100 */
[----:B------:R-:W-:-:S05]  /*1b50*/  @!P0 IADD3 R30, P2, PT, R12, R22, RZ ;  /* 0x000000160c1e8210 */ /* 0x000fca0007f5e0ff */
[----:B------:R-:W-:Y:S02]  /*1b60*/  @!P0 IMAD.X R31, R13, 0x1, R23, P2 ;  /* 0x000000010d1f8824 */ /* 0x000fe400010e0617 */
[----:B---3--:R-:W-:-:S05]  /*1b70*/  @!P1 FMUL R35, R10, R35 ;  /* 0x000000230a239220 */ /* 0x008fca0000400000 */
[----:B------:R1:W-:Y:S04]  /*1b80*/  @!P1 STG.E desc[UR36][R28.64], R35 ;  /* 0x000000231c009986 */ /* 0x0003e8000c101924 */
[----:B------:R-:W3:Y:S01]  /*1b90*/  @!P0 LDG.E R37, desc[UR36][R30.64] ;  /* 0x000000241e258981 */ /* 0x000ee2000c1e1900 */
[----:B--2---:R-:W-:-:S04]  /*1ba0*/  IADD3 R26, P2, PT, R11, 0x3, RZ ;  /* 0x000000030b1a7810 */ /* 0x004fc80007f5e0ff */
        /* <DEDUP_REMOVED lines=10> */
[----:B------:R-:W-:Y:S01]  /*1c50*/  IMAD.X R28, RZ, RZ, R0, P2 ;  /* 0x000000ffff1c7224 */ /* 0x000fe200010e0600 */
[----:B--2---:R-:W1:Y:S04]  /*1c60*/  LDC R31, c[0x0][0x39c] ;  /* 0x0000e700ff1f7b82 */ /* 0x004e680000000800 */
[----:B------:R-:W-:-:S13]  /*1c70*/  ISETP.GE.U32.AND.EX P0, PT, R28, R21, PT, P0 ;  /* 0x000000151c00720c */ /* 0x000fda0003f06100 */
[----:B------:R-:W-:-:S04]  /*1c80*/  @!P0 IADD3 R28, P2, PT, R16, R22, RZ ;  /* 0x00000016101c8210 */ /* 0x000fc80007f5e0ff */
[----:B------:R-:W-:Y:S01]  /*1c90*/  @!P0 IADD3.X R29, PT, PT, R17, R23, RZ, P2, !PT ;  /* 0x00000017111d8210 */ /* 0x000fe200017fe4ff */
[----:B---3--:R-:W-:-:S05]  /*1ca0*/  @!P1 FMUL R33, R10, R33 ;  /* 0x000000210a219220 */ /* 0x008fca0000400000 */
[----:B------:R2:W-:Y:S04]  /*1cb0*/  @!P1 STG.E desc[UR36][R26.64], R33 ;  /* 0x000000211a009986 */ /* 0x0005e8000c101924 */
[----:B------:R-:W3:Y:S01]  /*1cc0*/  @!P0 LDG.E R35, desc[UR36][R28.64] ;  /* 0x000000241c238981 */ /* 0x000ee2000c1e1900 */
[----:B------:R-:W-:Y:S01]  /*1cd0*/  IADD3 R11, P1, PT, R11, 0x8, RZ ;  /* 0x000000080b0b7810 */ /* 0x000fe20007f3e0ff */
[----:B-1----:R-:W-:-:S04]  /*1ce0*/  IMAD.WIDE R22, R31, 0x20, R22 ;  /* 0x000000201f167825 */ /* 0x002fc800078e0216 */
[----:B------:R-:W-:Y:S02]  /*1cf0*/  IMAD.X R0, RZ, RZ, R0, P1 ;  /* 0x000000ffff007224 */ /* 0x000fe400008e0600 */
[----:B---3--:R-:W-:-:S05]  /*1d00*/  @!P0 FMUL R35, R10, R35 ;  /* 0x000000230a238220 */ /* 0x008fca0000400000 */
[----:B------:R2:W-:Y:S01]  /*1d10*/  @!P0 STG.E desc[UR36][R28.64], R35 ;  /* 0x000000231c008986 */ /* 0x0005e2000c101924 */
[----:B------:R-:W-:-:S04]  /*1d20*/  IADD3 R20, P0, PT, R20, -0x8, RZ ;  /* 0xfffffff814147810 */ /* 0x000fc80007f1e0ff */
[----:B------:R-:W-:Y:S02]  /*1d30*/  IADD3.X R18, PT, PT, R18, -0x1, RZ, P0, !PT ;  /* 0xffffffff12127810 */ /* 0x000fe400007fe4ff */
[----:B------:R-:W-:-:S04]  /*1d40*/  ISETP.NE.U32.AND P0, PT, R20, RZ, PT ;  /* 0x000000ff1400720c */ /* 0x000fc80003f05070 */
[----:B------:R-:W-:-:S13]  /*1d50*/  ISETP.NE.AND.EX P0, PT, R18, RZ, PT, P0 ;  /* 0x000000ff1200720c */ /* 0x000fda0003f05300 */
[----:B--2---:R-:W-:Y:S05]  /*1d60*/  @P0 BRA `(.L_x_28) ;  /* 0xfffffff800c40947 */ /* 0x004fea000383ffff */
[----:B------:R-:W-:Y:S05]  /*1d70*/  EXIT ;  /* 0x000000000000794d */ /* 0x000fea0003800000 */
        .weak           $__internal_1_$__cuda_sm20_dblrcp_rn_slowpath_v3
        .type           $__internal_1_$__cuda_sm20_dblrcp_rn_slowpath_v3,@function
        .size           $__internal_1_$__cuda_sm20_dblrcp_rn_slowpath_v3,(.L_x_45 - $__internal_1_$__cuda_sm20_dblrcp_rn_slowpath_v3)
$__internal_1_$__cuda_sm20_dblrcp_rn_slowpath_v3:
[----:B------:R-:W-:Y:S01]  /*1d80*/  DSETP.GTU.AND P0, PT, |R8|, +INF , PT ;  /* 0x7ff000000800742a */ /* 0x000fe20003f0c200 */
[----:B------:R-:W-:-:S13]  /*1d90*/  BSSY.RECONVERGENT B1, `(.L_x_29) ;  /* 0x0000024000017945 */ /* 0x000fda0003800200 */
[----:B------:R-:W-:Y:S05]  /*1da0*/  @P0 BRA `(.L_x_30) ;  /* 0x0000000000800947 */ /* 0x000fea0003800000 */
[----:B------:R-:W-:-:S05]  /*1db0*/  LOP3.LUT R4, R9, 0x7fffffff, RZ, 0xc0, !PT ;  /* 0x7fffffff09047812 */ /* 0x000fca00078ec0ff */
[----:B------:R-:W-:-:S05]  /*1dc0*/  VIADD R2, R4, 0xffffffff ;  /* 0xffffffff04027836 */ /* 0x000fca0000000000 */
[----:B------:R-:W-:-:S13]  /*1dd0*/  ISETP.GE.U32.AND P0, PT, R2, 0x7fefffff, PT ;  /* 0x7fefffff0200780c */ /* 0x000fda0003f06070 */
[----:B------:R-:W-:Y:S01]  /*1de0*/  @P0 LOP3.LUT R3, R9, 0x7ff00000, RZ, 0x3c, !PT ;  /* 0x7ff0000009030812 */ /* 0x000fe200078e3cff */
[----:B------:R-:W-:Y:S01]  /*1df0*/  @P0 IMAD.MOV.U32 R2, RZ, RZ, RZ ;  /* 0x000000ffff020224 */ /* 0x000fe200078e00ff */
[----:B------:R-:W-:Y:S06]  /*1e00*/  @P0 BRA `(.L_x_31) ;  /* 0x0000000000700947 */ /* 0x000fec0003800000 */
[----:B------:R-:W-:-:S13]  /*1e10*/  ISETP.GE.U32.AND P0, PT, R4, 0x1000001, PT ;  /* 0x010000010400780c */ /* 0x000fda0003f06070 */
[----:B------:R-:W-:Y:S05]  /*1e20*/  @!P0 BRA `(.L_x_32) ;  /* 0x0000000000388947 */ /* 0x000fea0003800000 */
[----:B------:R-:W-:Y:S02]  /*1e30*/  VIADD R3, R9, 0xc0200000 ;  /* 0xc020000009037836 */ /* 0x000fe40000000000 */
[----:B------:R-:W-:Y:S02]  /*1e40*/  IMAD.MOV.U32 R2, RZ, RZ, R8 ;  /* 0x000000ffff027224 */ /* 0x000fe400078e0008 */
[----:B------:R-:W0:Y:S01]  /*1e50*/  MUFU.RCP64H R5, R3 ;  /* 0x0000000300057308 */ /* 0x000e220000001800 */
[----:B------:R-:W-:-:S06]  /*1e60*/  IMAD.MOV.U32 R4, RZ, RZ, R7 ;  /* 0x000000ffff047224 */ /* 0x000fcc00078e0007 */
[----:B0-----:R-:W-:-:S08]  /*1e70*/  DFMA R6, -R2, R4, 1 ;  /* 0x3ff000000206742b */ /* 0x001fd00000000104 */
[----:B------:R-:W-:-:S08]  /*1e80*/  DFMA R6, R6, R6, R6 ;  /* 0x000000060606722b */ /* 0x000fd00000000006 */
[----:B------:R-:W-:-:S08]  /*1e90*/  DFMA R6, R4, R6, R4 ;  /* 0x000000060406722b */ /* 0x000fd00000000004 */
[----:B------:R-:W-:-:S08]  /*1ea0*/  DFMA R4, -R2, R6, 1 ;  /* 0x3ff000000204742b */ /* 0x000fd00000000106 */
[----:B------:R-:W-:-:S08]  /*1eb0*/  DFMA R4, R6, R4, R6 ;  /* 0x000000040604722b */ /* 0x000fd00000000006 */
[----:B------:R-:W-:-:S08]  /*1ec0*/  DMUL R4, R4, 2.2250738585072013831e-308 ;  /* 0x0010000004047828 */ /* 0x000fd00000000000 */
[----:B------:R-:W-:-:S08]  /*1ed0*/  DFMA R6, -R8, R4, 1 ;  /* 0x3ff000000806742b */ /* 0x000fd00000000104 */
[----:B------:R-:W-:-:S08]  /*1ee0*/  DFMA R6, R6, R6, R6 ;  /* 0x000000060606722b */ /* 0x000fd00000000006 */
[----:B------:R-:W-:Y:S01]  /*1ef0*/  DFMA R2, R4, R6, R4 ;  /* 0x000000060402722b */ /* 0x000fe20000000004 */
[----:B------:R-:W-:Y:S10]  /*1f00*/  BRA `(.L_x_31) ;  /* 0x0000000000307947 */ /* 0x000ff40003800000 */
.L_x_32:
[----:B------:R-:W-:Y:S01]  /*1f10*/  DMUL R4, R8, 8.11296384146066816958e+31 ;  /* 0x4690000008047828 */ /* 0x000fe20000000000 */
[----:B------:R-:W-:-:S05]  /*1f20*/  MOV R2, R7 ;  /* 0x0000000700027202 */ /* 0x000fca0000000f00 */
[----:B------:R-:W0:Y:S02]  /*1f30*/  MUFU.RCP64H R3, R5 ;  /* 0x0000000500037308 */ /* 0x000e240000001800 */
[----:B0-----:R-:W-:-:S08]  /*1f40*/  DFMA R6, -R4, R2, 1 ;  /* 0x3ff000000406742b */ /* 0x001fd00000000102 */
[----:B------:R-:W-:-:S08]  /*1f50*/  DFMA R6, R6, R6, R6 ;  /* 0x000000060606722b */ /* 0x000fd00000000006 */
[----:B------:R-:W-:-:S08]  /*1f60*/  DFMA R6, R2, R6, R2 ;  /* 0x000000060206722b */ /* 0x000fd00000000002 */
[----:B------:R-:W-:-:S08]  /*1f70*/  DFMA R2, -R4, R6, 1 ;  /* 0x3ff000000402742b */ /* 0x000fd00000000106 */
[----:B------:R-:W-:-:S08]  /*1f80*/  DFMA R2, R6, R2, R6 ;  /* 0x000000020602722b */ /* 0x000fd00000000006 */
[----:B------:R-:W-:Y:S01]  /*1f90*/  DMUL R2, R2, 8.11296384146066816958e+31 ;  /* 0x4690000002027828 */ /* 0x000fe20000000000 */
[----:B------:R-:W-:Y:S10]  /*1fa0*/  BRA `(.L_x_31) ;  /* 0x0000000000087947 */ /* 0x000ff40003800000 */
.L_x_30:
[----:B------:R-:W-:Y:S01]  /*1fb0*/  LOP3.LUT R3, R9, 0x80000, RZ, 0xfc, !PT ;  /* 0x0008000009037812 */ /* 0x000fe200078efcff */
[----:B------:R-:W-:-:S07]  /*1fc0*/  IMAD.MOV.U32 R2, RZ, RZ, R8 ;  /* 0x000000ffff027224 */ /* 0x000fce00078e0008 */
.L_x_31:
[----:B------:R-:W-:Y:S05]  /*1fd0*/  BSYNC.RECONVERGENT B1 ;  /* 0x0000000000017941 */ /* 0x000fea0003800200 */
.L_x_29:
[----:B------:R-:W-:Y:S02]  /*1fe0*/  IMAD.MOV.U32 R10, RZ, RZ, R2 ;  /* 0x000000ffff0a7224 */ /* 0x000fe400078e0002 */
[----:B------:R-:W-:Y:S02]  /*1ff0*/  IMAD.MOV.U32 R11, RZ, RZ, R3 ;  /* 0x000000ffff0b7224 */ /* 0x000fe400078e0003 */
[----:B------:R-:W-:Y:S02]  /*2000*/  IMAD.MOV.U32 R2, RZ, RZ, R0 ;  /* 0x000000ffff027224 */ /* 0x000fe400078e0000 */
[----:B------:R-:W-:-:S04]  /*2010*/  IMAD.MOV.U32 R3, RZ, RZ, 0x0 ;  /* 0x00000000ff037424 */ /* 0x000fc800078e00ff */
[----:B------:R-:W-:Y:S05]  /*2020*/  RET.REL.NODEC R2 `(_Z7smooth1PfPiPKfiii) ;  /* 0xffffffdc02f47950 */ /* 0x000fea0003c3ffff */
.L_x_33:
        /* <DEDUP_REMOVED lines=13> */
.L_x_45:


//--------------------- .text._Z4fillPffii        --------------------------
	.section	.text._Z4fillPffii,"ax",@progbits
	.align	128
        .global         _Z4fillPffii
        .type           _Z4fillPffii,@function
        .size           _Z4fillPffii,(.L_x_48 - _Z4fillPffii)
        .other          _Z4fillPffii,@"STO_CUDA_ENTRY STV_DEFAULT"
_Z4fillPffii:
.text._Z4fillPffii:
[----:B------:R-:W-:Y:S01]  /*0000*/  LDC R1, c[0x0][0x37c] ;  /* 0x0000df00ff017b82 */ /* 0x000fe20000000800 */
[----:B------:R-:W0:Y:S07]  /*0010*/  S2R R2, SR_TID.Y ;  /* 0x0000000000027919 */ /* 0x000e2e0000002200 */
[----:B------:R-:W1:Y:S01]  /*0020*/  LDC R0, c[0x0][0x360] ;  /* 0x0000d800ff007b82 */ /* 0x000e620000000800 */
[----:B------:R-:W2:Y:S01]  /*0030*/  LDCU UR7, c[0x0][0x390] ;  /* 0x00007200ff0777ac */ /* 0x000ea20008000800 */
[----:B------:R-:W1:Y:S01]  /*0040*/  S2R R5, SR_TID.X ;  /* 0x0000000000057919 */ /* 0x000e620000002100 */
[----:B------:R-:W3:Y:S05]  /*0050*/  LDCU UR6, c[0x0][0x38c] ;  /* 0x00007180ff0677ac */ /* 0x000eea0008000800 */
[----:B------:R-:W0:Y:S08]  /*0060*/  S2UR UR5, SR_CTAID.Y ;  /* 0x00000000000579c3 */ /* 0x000e300000002600 */
[----:B------:R-:W0:Y:S08]  /*0070*/  LDC R3, c[0x0][0x364] ;  /* 0x0000d900ff037b82 */ /* 0x000e300000000800 */
[----:B------:R-:W1:Y:S01]  /*0080*/  S2UR UR4, SR_CTAID.X ;  /* 0x00000000000479c3 */ /* 0x000e620000002500 */
[----:B0-----:R-:W-:-:S05]  /*0090*/  IMAD R3, R3, UR5, R2 ;  /* 0x0000000503037c24 */ /* 0x001fca000f8e0202 */
[----:B--2---:R-:W-:Y:S01]  /*00a0*/  ISETP.GE.AND P0, PT, R3, UR7, PT ;  /* 0x0000000703007c0c */ /* 0x004fe2000bf06270 */
[----:B-1----:R-:W-:-:S04]  /*00b0*/  IMAD R0, R0, UR4, R5 ;  /* 0x0000000400007c24 */ /* 0x002fc8000f8e0205 */
[----:B---3--:R-:W-:Y:S01]  /*00c0*/  IMAD R5, R3, UR6, R0 ;  /* 0x0000000603057c24 */ /* 0x008fe2000f8e0200 */
[----:B------:R-:W-:-:S13]  /*00d0*/  ISETP.GE.OR P0, PT, R0, UR6, P0 ;  /* 0x0000000600007c0c */ /* 0x000fda0008706670 */
[----:B------:R-:W-:Y:S05]  /*00e0*/  @P0 EXIT ;  /* 0x000000000000094d */ /* 0x000fea0003800000 */
[----:B------:R-:W0:Y:S01]  /*00f0*/  LDC.64 R2, c[0x0][0x380] ;  /* 0x0000e000ff027b82 */ /* 0x000e220000000a00 */
[----:B------:R-:W1:Y:S07]  /*0100*/  LDCU.64 UR4, c[0x0][0x358] ;  /* 0x00006b00ff0477ac */ /* 0x000e6e0008000a00 */
[----:B------:R-:W1:Y:S01]  /*0110*/  LDC R7, c[0x0][0x388] ;  /* 0x0000e200ff077b82 */ /* 0x000e620000000800 */
[----:B0-----:R-:W-:-:S05]  /*0120*/  IMAD.WIDE R2, R5, 0x4, R2 ;  /* 0x0000000405027825 */ /* 0x001fca00078e0202 */
[----:B-1----:R-:W-:Y:S01]  /*0130*/  STG.E desc[UR4][R2.64], R7 ;  /* 0x0000000702007986 */ /* 0x002fe2000c101904 */
[----:B------:R-:W-:Y:S05]  /*0140*/  EXIT ;  /* 0x000000000000794d */ /* 0x000fea0003800000 */
.L_x_34:
        /* <DEDUP_REMOVED lines=11> */
.L_x_48:


//--------------------- .text._Z4multPiPfS_ii     --------------------------
	.section	.text._Z4multPiPfS_ii,"ax",@progbits
	.align	128
        .global         _Z4multPiPfS_ii
        .type           _Z4multPiPfS_ii,@function
        .size           _Z4multPiPfS_ii,(.L_x_49 - _Z4multPiPfS_ii)
        .other          _Z4multPiPfS_ii,@"STO_CUDA_ENTRY STV_DEFAULT"
_Z4multPiPfS_ii:
.text._Z4multPiPfS_ii:
[----:B------:R-:W-:Y:S01]  /*0000*/  LDC R1, c[0x0][0x37c] ;  /* 0x0000df00ff017b82 */ /* 0x000fe20000000800 */
[----:B------:R-:W0:Y:S07]  /*0010*/  S2R R2, SR_TID.Y ;  /* 0x0000000000027919 */ /* 0x000e2e0000002200 */
[----:B------:R-:W1:Y:S01]  /*0020*/  LDC R0, c[0x0][0x360] ;  /* 0x0000d800ff007b82 */ /* 0x000e620000000800 */
[----:B------:R-:W2:Y:S01]  /*0030*/  LDCU.64 UR6, c[0x0][0x398] ;  /* 0x00007300ff0677ac */ /* 0x000ea20008000a00 */
[----:B------:R-:W1:Y:S06]  /*0040*/  S2R R5, SR_TID.X ;  /* 0x0000000000057919 */ /* 0x000e6c0000002100 */
[----:B------:R-:W0:Y:S08]  /*0050*/  S2UR UR5, SR_CTAID.Y ;  /* 0x00000000000579c3 */ /* 0x000e300000002600 */
[----:B------:R-:W0:Y:S08]  /*0060*/  LDC R3, c[0x0][0x364] ;  /* 0x0000d900ff037b82 */ /* 0x000e300000000800 */
[----:B------:R-:W1:Y:S01]  /*0070*/  S2UR UR4, SR_CTAID.X ;  /* 0x00000000000479c3 */ /* 0x000e620000002500 */
[----:B0-----:R-:W-:-:S05]  /*0080*/  IMAD R3, R3, UR5, R2 ;  /* 0x0000000503037c24 */ /* 0x001fca000f8e0202 */
[----:B--2---:R-:W-:Y:S01]  /*0090*/  ISETP.GE.AND P0, PT, R3, UR7, PT ;  /* 0x0000000703007c0c */ /* 0x004fe2000bf06270 */
[----:B-1----:R-:W-:-:S04]  /*00a0*/  IMAD R0, R0, UR4, R5 ;  /* 0x0000000400007c24 */ /* 0x002fc8000f8e0205 */
[----:B------:R-:W-:Y:S01]  /*00b0*/  IMAD R13, R3, UR6, R0 ;  /* 0x00000006030d7c24 */ /* 0x000fe2000f8e0200 */
[----:B------:R-:W-:-:S13]  /*00c0*/  ISETP.GE.OR P0, PT, R0, UR6, P0 ;  /* 0x0000000600007c0c */ /* 0x000fda0008706670 */
[----:B------:R-:W-:Y:S05]  /*00d0*/  @P0 EXIT ;  /* 0x000000000000094d */ /* 0x000fea0003800000 */
[----:B------:R-:W0:Y:S01]  /*00e0*/  LDC.64 R2, c[0x0][0x380] ;  /* 0x0000e000ff027b82 */ /* 0x000e220000000a00 */
[----:B------:R-:W1:Y:S07]  /*00f0*/  LDCU.64 UR4, c[0x0][0x358] ;  /* 0x00006b00ff0477ac */ /* 0x000e6e0008000a00 */
[----:B------:R-:W2:Y:S08]  /*0100*/  LDC.64 R6, c[0x0][0x388] ;  /* 0x0000e200ff067b82 */ /* 0x000eb00000000a00 */
[----:B------:R-:W3:Y:S01]  /*0110*/  LDC.64 R10, c[0x0][0x390] ;  /* 0x0000e400ff0a7b82 */ /* 0x000ee20000000a00 */
[----:B0-----:R-:W-:-:S06]  /*0120*/  IMAD.WIDE R2, R13, 0x4, R2 ;  /* 0x000000040d027825 */ /* 0x001fcc00078e0202 */
[----:B-1----:R-:W4:Y:S01]  /*0130*/  LDG.E R2, desc[UR4][R2.64] ;  /* 0x0000000402027981 */ /* 0x002f22000c1e1900 */
[----:B--2---:R-:W-:-:S06]  /*0140*/  IMAD.WIDE R6, R13, 0x4, R6 ;  /* 0x000000040d067825 */ /* 0x004fcc00078e0206 */
[----:B------:R-:W2:Y:S01]  /*0150*/  LDG.E R6, desc[UR4][R6.64] ;  /* 0x0000000406067981 */ /* 0x000ea2000c1e1900 */
[----:B----4-:R-:W-:Y:S08]  /*0160*/  I2F.F64 R4, R2 ;  /* 0x0000000200047312 */ /* 0x010ff00000201c00 */
[----:B--2---:R-:W0:Y:S02]  /*0170*/  F2F.F64.F32 R8, R6 ;  /* 0x0000000600087310 */ /* 0x004e240000201800 */
[----:B0-----:R-:W-:-:S10]  /*0180*/  DMUL R4, R4, R8 ;  /* 0x0000000804047228 */ /* 0x001fd40000000000 */
[----:B------:R-:W0:Y:S01]  /*0190*/  F2I.F64.TRUNC R5, R4 ;  /* 0x0000000400057311 */ /* 0x000e22000030d100 */
[----:B---3--:R-:W-:-:S05]  /*01a0*/  IMAD.WIDE R8, R13, 0x4, R10 ;  /* 0x000000040d087825 */ /* 0x008fca00078e020a */
[----:B0-----:R-:W-:Y:S01]  /*01b0*/  STG.E desc[UR4][R8.64], R5 ;  /* 0x0000000508007986 */ /* 0x001fe2000c101904 */
[----:B------:R-:W-:Y:S05]  /*01c0*/  EXIT ;  /* 0x000000000000794d */ /* 0x000fea0003800000 */
.L_x_35:
        /* <DEDUP_REMOVED lines=11> */
.L_x_49:


//--------------------- .text._Z6sumallPfPPiiii   --------------------------
	.section	.text._Z6sumallPfPPiiii,"ax",@progbits
	.align	128
        .global         _Z6sumallPfPPiiii
        .type           _Z6sumallPfPPiiii,@function
        .size           _Z6sumallPfPPiiii,(.L_x_50 - _Z6sumallPfPPiiii)
        .other          _Z6sumallPfPPiiii,@"STO_CUDA_ENTRY STV_DEFAULT"
_Z6sumallPfPPiiii:
.text._Z6sumallPfPPiiii:
        /* <DEDUP_REMOVED lines=11> */
[----:B-1----:R-:W-:-:S05]  /*00b0*/  IMAD R0, R0, UR4, R5 ;  /* 0x0000000400007c24 */ /* 0x002fca000f8e0205 */
[----:B---3--:R-:W-:Y:S01]  /*00c0*/  ISETP.GE.OR P0, PT, R0, UR6, P0 ;  /* 0x0000000600007c0c */ /* 0x008fe20008706670 */
[----:B------:R-:W-:-:S12]  /*00d0*/  IMAD R0, R3, UR6, R0 ;  /* 0x0000000603007c24 */ /* 0x000fd8000f8e0200 */
[----:B------:R-:W-:Y:S05]  /*00e0*/  @P0 EXIT ;  /* 0x000000000000094d */ /* 0x000fea0003800000 */
[----:B------:R-:W0:Y:S01]  /*00f0*/  LDCU UR6, c[0x0][0x390] ;  /* 0x00007200ff0677ac */ /* 0x000e220008000800 */
[----:B------:R-:W-:Y:S01]  /*0100*/  HFMA2 R13, -RZ, RZ, 0, 0 ;  /* 0x00000000ff0d7431 */ /* 0x000fe200000001ff */
[----:B------:R-:W1:Y:S01]  /*0110*/  LDCU.64 UR10, c[0x0][0x358] ;  /* 0x00006b00ff0a77ac */ /* 0x000e620008000a00 */
[----:B0-----:R-:W-:-:S09]  /*0120*/  UISETP.GE.AND UP0, UPT, UR6, 0x1, UPT ;  /* 0x000000010600788c */ /* 0x001fd2000bf06270 */
[----:B-1----:R-:W-:Y:S05]  /*0130*/  BRA.U !UP0, `(.L_x_36) ;  /* 0x0000000d08087547 */ /* 0x002fea000b800000 */
[----:B------:R-:W-:Y:S01]  /*0140*/  UISETP.GE.U32.AND UP1, UPT, UR6, 0x10, UPT ;  /* 0x000000100600788c */ /* 0x000fe2000bf26070 */
[----:B------:R-:W-:Y:S01]  /*0150*/  MOV R2, RZ ;  /* 0x000000ff00027202 */ /* 0x000fe20000000f00 */
[----:B------:R-:W-:Y:S01]  /*0160*/  ULOP3.LUT UR7, UR6, 0xf, URZ, 0xc0, !UPT ;  /* 0x0000000f06077892 */ /* 0x000fe2000f8ec0ff */
[----:B------:R-:W-:-:S03]  /*0170*/  CS2R R12, SRZ ;  /* 0x00000000000c7805 */ /* 0x000fc6000001ff00 */
[----:B------:R-:W-:-:S03]  /*0180*/  UISETP.NE.AND UP0, UPT, UR7, URZ, UPT ;  /* 0x000000ff0700728c */ /* 0x000fc6000bf05270 */
[----:B------:R-:W-:Y:S08]  /*0190*/  BRA.U !UP1, `(.L_x_37) ;  /* 0x0000000509787547 */ /* 0x000ff0000b800000 */
[----:B------:R-:W0:Y:S01]  /*01a0*/  LDCU.64 UR4, c[0x0][0x388] ;  /* 0x00007100ff0477ac */ /* 0x000e220008000a00 */
[----:B------:R-:W-:Y:S01]  /*01b0*/  CS2R R12, SRZ ;  /* 0x00000000000c7805 */ /* 0x000fe2000001ff00 */
[----:B------:R-:W-:-:S04]  /*01c0*/  ULOP3.LUT UR8, UR6, 0x7ffffff0, URZ, 0xc0, !UPT ;  /* 0x7ffffff006087892 */ /* 0x000fc8000f8ec0ff */
[----:B------:R-:W-:Y:S02]  /*01d0*/  UIADD3 UR9, UPT, UPT, -UR8, URZ, URZ ;  /* 0x000000ff08097290 */ /* 0x000fe4000fffe1ff */
[----:B------:R-:W-:Y:S01]  /*01e0*/  MOV R2, UR8 ;  /* 0x0000000800027c02 */ /* 0x000fe20008000f00 */
[----:B0-----:R-:W-:-:S04]  /*01f0*/  UIADD3 UR4, UP1, UPT, UR4, 0x40, URZ ;  /* 0x0000004004047890 */ /* 0x001fc8000ff3e0ff */
[----:B------:R-:W-:Y:S02]  /*0200*/  UIADD3.X UR5, UPT, UPT, URZ, UR5, URZ, UP1, !UPT ;  /* 0x00000005ff057290 */ /* 0x000fe40008ffe4ff */
[----:B------:R-:W-:-:S04]  /*0210*/  MOV R10, UR4 ;  /* 0x00000004000a7c02 */ /* 0x000fc80008000f00 */
[----:B------:R-:W-:-:S07]  /*0220*/  MOV R11, UR5 ;  /* 0x00000005000b7c02 */ /* 0x000fce0008000f00 */
.L_x_38:
[----:B------:R-:W2:Y:S04]  /*0230*/  LDG.E.64 R6, desc[UR10][R10.64+-0x40] ;  /* 0xffffc00a0a067981 */ /* 0x000ea8000c1e1b00 */
[----:B------:R-:W3:Y:S04]  /*0240*/  LDG.E.64 R24, desc[UR10][R10.64+-0x30] ;  /* 0xffffd00a0a187981 */ /* 0x000ee8000c1e1b00 */
[----:B------:R-:W4:Y:S04]  /*0250*/  LDG.E.64 R4, desc[UR10][R10.64+-0x28] ;  /* 0xffffd80a0a047981 */ /* 0x000f28000c1e1b00 */
[----:B------:R-:W5:Y:S04]  /*0260*/  LDG.E.64 R20, desc[UR10][R10.64+-0x20] ;  /* 0xffffe00a0a147981 */ /* 0x000f68000c1e1b00 */
[----:B------:R-:W5:Y:S04]  /*0270*/  LDG.E.64 R18, desc[UR10][R10.64+-0x18] ;  /* 0xffffe80a0a127981 */ /* 0x000f68000c1e1b00 */
[----:B------:R-:W5:Y:S04]  /*0280*/  LDG.E.64 R8, desc[UR10][R10.64+-0x10] ;  /* 0xfffff00a0a087981 */ /* 0x000f68000c1e1b00 */
[----:B------:R-:W5:Y:S04]  /*0290*/  LDG.E.64 R16, desc[UR10][R10.64+-0x8] ;  /* 0xfffff80a0a107981 */ /* 0x000f68000c1e1b00 */
[----:B------:R-:W5:Y:S04]  /*02a0*/  LDG.E.64 R14, desc[UR10][R10.64+0x8] ;  /* 0x0000080a0a0e7981 */ /* 0x000f68000c1e1b00 */
[----:B------:R-:W5:Y:S04]  /*02b0*/  LDG.E.64 R26, desc[UR10][R10.64+-0x38] ;  /* 0xffffc80a0a1a7981 */ /* 0x000f68000c1e1b00 */
[----:B------:R-:W5:Y:S01]  /*02c0*/  LDG.E.64 R28, desc[UR10][R10.64+0x18] ;  /* 0x0000180a0a1c7981 */ /* 0x000f62000c1e1b00 */
[----:B--2---:R-:W-:-:S03]  /*02d0*/  IMAD.WIDE R22, R0, 0x4, R6 ;  /* 0x0000000400167825 */ /* 0x004fc600078e0206 */
[----:B------:R-:W2:Y:S01]  /*02e0*/  LDG.E.64 R6, desc[UR10][R10.64] ;  /* 0x0000000a0a067981 */ /* 0x000ea2000c1e1b00 */
[----:B---3--:R-:W-:-:S03]  /*02f0*/  IMAD.WIDE R24, R0, 0x4, R24 ;  /* 0x0000000400187825 */ /* 0x008fc600078e0218 */
[----:B------:R-:W3:Y:S01]  /*0300*/  LDG.E R3, desc[UR10][R22.64] ;  /* 0x0000000a16037981 */ /* 0x000ee2000c1e1900 */
[----:B----4-:R-:W-:-:S03]  /*0310*/  IMAD.WIDE R4, R0, 0x4, R4 ;  /* 0x0000000400047825 */ /* 0x010fc600078e0204 */
[----:B------:R-:W4:Y:S04]  /*0320*/  LDG.E R25, desc[UR10][R24.64] ;  /* 0x0000000a18197981 */ /* 0x000f28000c1e1900 */
[----:B------:R0:W3:Y:S04]  /*0330*/  LDG.E R24, desc[UR10][R4.64] ;  /* 0x0000000a04187981 */ /* 0x0000e8000c1e1900 */
[----:B------:R-:W0:Y:S01]  /*0340*/  LDG.E.64 R4, desc[UR10][R10.64+0x10] ;  /* 0x0000100a0a047981 */ /* 0x000e22000c1e1b00 */
[----:B-----5:R-:W-:-:S05]  /*0350*/  IMAD.WIDE R20, R0, 0x4, R20 ;  /* 0x0000000400147825 */ /* 0x020fca00078e0214 */
[----:B------:R1:W5:Y:S01]  /*0360*/  LDG.E R23, desc[UR10][R20.64] ;  /* 0x0000000a14177981 */ /* 0x000362000c1e1900 */
[----:B------:R-:W-:-:S04]  /*0370*/  IMAD.WIDE R18, R0, 0x4, R18 ;  /* 0x0000000400127825 */ /* 0x000fc800078e0212 */
[C---:B------:R-:W-:Y:S01]  /*0380*/  IMAD.WIDE R8, R0.reuse, 0x4, R8 ;  /* 0x0000000400087825 */ /* 0x040fe200078e0208 */
[----:B------:R1:W5:Y:S04]  /*0390*/  LDG.E R22, desc[UR10][R18.64] ;  /* 0x0000000a12167981 */ /* 0x000368000c1e1900 */
[----:B------:R-:W1:Y:S01]  /*03a0*/  LDG.E.64 R20, desc[UR10][R10.64+0x20] ;  /* 0x0000200a0a147981 */ /* 0x000e62000c1e1b00 */
[----:B------:R-:W-:-:S03]  /*03b0*/  IMAD.WIDE R16, R0, 0x4, R16 ;  /* 0x0000000400107825 */ /* 0x000fc600078e0210 */
[----:B------:R-:W5:Y:S04]  /*03c0*/  LDG.E R9, desc[UR10][R8.64] ;  /* 0x0000000a08097981 */ /* 0x000f68000c1e1900 */
[----:B------:R-:W4:Y:S01]  /*03d0*/  LDG.E.64 R18, desc[UR10][R10.64+0x28] ;  /* 0x0000280a0a127981 */ /* 0x000f22000c1e1b00 */
[----:B------:R-:W-:-:S03]  /*03e0*/  IMAD.WIDE R14, R0, 0x4, R14 ;  /* 0x00000004000e7825 */ /* 0x000fc600078e020e */
[----:B------:R4:W5:Y:S04]  /*03f0*/  LDG.E R8, desc[UR10][R16.64] ;  /* 0x0000000a10087981 */ /* 0x000968000c1e1900 */
[----:B------:R-:W3:Y:S01]  /*0400*/  LDG.E.64 R16, desc[UR10][R10.64+0x30] ;  /* 0x0000300a0a107981 */ /* 0x000ee2000c1e1b00 */
[----:B------:R-:W-:-:S06]  /*0410*/  IMAD.WIDE R26, R0, 0x4, R26 ;  /* 0x00000004001a7825 */ /* 0x000fcc00078e021a */
[----:B------:R-:W5:Y:S01]  /*0420*/  LDG.E R26, desc[UR10][R26.64] ;  /* 0x0000000a1a1a7981 */ /* 0x000f62000c1e1900 */
[----:B--2---:R-:W-:-:S06]  /*0430*/  IMAD.WIDE R6, R0, 0x4, R6 ;  /* 0x0000000400067825 */ /* 0x004fcc00078e0206 */
[----:B------:R-:W2:Y:S04]  /*0440*/  LDG.E R7, desc[UR10][R6.64] ;  /* 0x0000000a06077981 */ /* 0x000ea8000c1e1900 */
[----:B------:R-:W2:Y:S04]  /*0450*/  LDG.E R6, desc[UR10][R14.64] ;  /* 0x0000000a0e067981 */ /* 0x000ea8000c1e1900 */
[----:B------:R-:W2:Y:S01]  /*0460*/  LDG.E.64 R14, desc[UR10][R10.64+0x38] ;  /* 0x0000380a0a0e7981 */ /* 0x000ea2000c1e1b00 */
[----:B0-----:R-:W-:-:S06]  /*0470*/  IMAD.WIDE R4, R0, 0x4, R4 ;  /* 0x0000000400047825 */ /* 0x001fcc00078e0204 */
[----:B------:R-:W2:Y:S01]  /*0480*/  LDG.E R5, desc[UR10][R4.64] ;  /* 0x0000000a04057981 */ /* 0x000ea2000c1e1900 */
[----:B------:R-:W-:-:S05]  /*0490*/  IMAD.WIDE R28, R0, 0x4, R28 ;  /* 0x00000004001c7825 */ /* 0x000fca00078e021c */
[----:B------:R0:W2:Y:S01]  /*04a0*/  LDG.E R4, desc[UR10][R28.64] ;  /* 0x0000000a1c047981 */ /* 0x0000a2000c1e1900 */
[----:B-1----:R-:W-:-:S06]  /*04b0*/  IMAD.WIDE R20, R0, 0x4, R20 ;  /* 0x0000000400147825 */ /* 0x002fcc00078e0214 */
[----:B------:R-:W2:Y:S01]  /*04c0*/  LDG.E R20, desc[UR10][R20.64] ;  /* 0x0000000a14147981 */ /* 0x000ea2000c1e1900 */
[----:B----4-:R-:W-:-:S06]  /*04d0*/  IMAD.WIDE R18, R0, 0x4, R18 ;  /* 0x0000000400127825 */ /* 0x010fcc00078e0212 */
[----:B------:R-:W4:Y:S01]  /*04e0*/  LDG.E R18, desc[UR10][R18.64] ;  /* 0x0000000a12127981 */ /* 0x000f22000c1e1900 */
[----:B---3--:R-:W-:-:S06]  /*04f0*/  IMAD.WIDE R16, R0, 0x4, R16 ;  /* 0x0000000400107825 */ /* 0x008fcc00078e0210 */
[----:B------:R-:W3:Y:S01]  /*0500*/  LDG.E R16, desc[UR10][R16.64] ;  /* 0x0000000a10107981 */ /* 0x000ee2000c1e1900 */
[----:B-----5:R-:W-:Y:S08]  /*0510*/  I2F.F64 R26, R26 ;  /* 0x0000001a001a7312 */ /* 0x020ff00000201c00 */
[----:B0-----:R-:W-:Y:S08]  /*0520*/  I2F.F64 R28, R25 ;  /* 0x00000019001c7312 */ /* 0x001ff00000201c00 */
[----:B------:R-:W-:Y:S01]  /*0530*/  I2F.F64 R24, R24 ;  /* 0x0000001800187312 */ /* 0x000fe20000201c00 */
[----:B--2---:R-:W-:-:S05]  /*0540*/  IMAD.WIDE R14, R0, 0x4, R14 ;  /* 0x00000004000e7825 */ /* 0x004fca00078e020e */
[----:B------:R0:W2:Y:S02]  /*0550*/  LDG.E R17, desc[UR10][R14.64] ;  /* 0x0000000a0e117981 */ /* 0x0000a4000c1e1900 */
[----:B0-----:R-:W0:Y:S02]  /*0560*/  I2F.F64 R14, R3 ;  /* 0x00000003000e7312 */ /* 0x001e240000201c00 */
[----:B0-----:R-:W-:-:S08]  /*0570*/  DADD R12, R14, R12 ;  /* 0x000000000e0c7229 */ /* 0x001fd0000000000c */
[----:B------:R-:W-:-:S08]  /*0580*/  DADD R12, R12, R26 ;  /* 0x000000000c0c7229 */ /* 0x000fd0000000001a */
[----:B------:R-:W-:Y:S01]  /*0590*/  DADD R12, R12, R28 ;  /* 0x000000000c0c7229 */ /* 0x000fe2000000001c */
[----:B------:R-:W0:Y:S07]  /*05a0*/  I2F.F64 R28, R23 ;  /* 0x00000017001c7312 */ /* 0x000e2e0000201c00 */
[----:B------:R-:W-:Y:S01]  /*05b0*/  DADD R12, R12, R24 ;  /* 0x000000000c0c7229 */ /* 0x000fe20000000018 */
[----:B------:R-:W1:Y:S07]  /*05c0*/  I2F.F64 R22, R22 ;  /* 0x0000001600167312 */ /* 0x000e6e0000201c00 */
[----:B0-----:R-:W-:Y:S01]  /*05d0*/  DADD R12, R12, R28 ;  /* 0x000000000c0c7229 */ /* 0x001fe2000000001c */
[----:B------:R-:W0:Y:S07]  /*05e0*/  I2F.F64 R14, R9 ;  /* 0x00000009000e7312 */ /* 0x000e2e0000201c00 */
[----:B-1----:R-:W-:Y:S01]  /*05f0*/  DADD R12, R12, R22 ;  /* 0x000000000c0c7229 */ /* 0x002fe20000000016 */
[----:B------:R-:W1:Y:S07]  /*0600*/  I2F.F64 R26, R8 ;  /* 0x00000008001a7312 */ /* 0x000e6e0000201c00 */
[----:B0-----:R-:W-:-:S02]  /*0610*/  DADD R14, R12, R14 ;  /* 0x000000000c0e7229 */ /* 0x001fc4000000000e */
[----:B------:R-:W0:Y:S06]  /*0620*/  I2F.F64 R12, R7 ;  /* 0x00000007000c7312 */ /* 0x000e2c0000201c00 */
[----:B-1----:R-:W-:Y:S02]  /*0630*/  DADD R14, R14, R26 ;  /* 0x000000000e0e7229 */ /* 0x002fe4000000001a */
[----:B------:R-:W1:Y:S06]  /*0640*/  I2F.F64 R24, R6 ;  /* 0x0000000600187312 */ /* 0x000e6c0000201c00 */
[----:B0-----:R-:W-:-:S02]  /*0650*/  DADD R12, R14, R12 ;  /* 0x000000000e0c7229 */ /* 0x001fc4000000000c */
[----:B------:R-:W0:Y:S06]  /*0660*/  I2F.F64 R14, R5 ;  /* 0x00000005000e7312 */ /* 0x000e2c0000201c00 */
[----:B-1----:R-:W-:Y:S02]  /*0670*/  DADD R12, R12, R24 ;  /* 0x000000000c0c7229 */ /* 0x002fe40000000018 */
[----:B------:R-:W1:Y:S06]  /*0680*/  I2F.F64 R22, R4 ;  /* 0x0000000400167312 */ /* 0x000e6c0000201c00 */
[----:B0-----:R-:W-:-:S02]  /*0690*/  DADD R12, R12, R14 ;  /* 0x000000000c0c7229 */ /* 0x001fc4000000000e */
[----:B------:R-:W0:Y:S06]  /*06a0*/  I2F.F64 R20, R20 ;  /* 0x0000001400147312 */ /* 0x000e2c0000201c00 */
[----:B-1----:R-:W-:Y:S02]  /*06b0*/  DADD R12, R12, R22 ;  /* 0x000000000c0c7229 */ /* 0x002fe40000000016 */
[----:B----4-:R-:W1:Y:S06]  /*06c0*/  I2F.F64 R18, R18 ;  /* 0x0000001200127312 */ /* 0x010e6c0000201c00 */
[----:B0-----:R-:W-:-:S02]  /*06d0*/  DADD R12, R12, R20 ;  /* 0x000000000c0c7229 */ /* 0x001fc40000000014 */
[----:B---3--:R-:W0:Y:S01]  /*06e0*/  I2F.F64 R8, R16 ;  /* 0x0000001000087312 */ /* 0x008e220000201c00 */
[----:B------:R-:W-:-:S05]  /*06f0*/  UIADD3 UR9, UPT, UPT, UR9, 0x10, URZ ;  /* 0x0000001009097890 */ /* 0x000fca000fffe0ff */
[----:B-1----:R-:W-:Y:S01]  /*0700*/  DADD R12, R12, R18 ;  /* 0x000000000c0c7229 */ /* 0x002fe20000000012 */
[----:B------:R-:W-:Y:S01]  /*0710*/  UISETP.NE.AND UP1, UPT, UR9, URZ, UPT ;  /* 0x000000ff0900728c */ /* 0x000fe2000bf25270 */
[----:B------:R-:W-:-:S06]  /*0720*/  IADD3 R10, P0, PT, R10, 0x80, RZ ;  /* 0x000000800a0a7810 */ /* 0x000fcc0007f1e0ff */
[----:B0-----:R-:W-:Y:S01]  /*0730*/  DADD R12, R12, R8 ;  /* 0x000000000c0c7229 */ /* 0x001fe20000000008 */
[----:B------:R-:W-:Y:S01]  /*0740*/  IADD3.X R11, PT, PT, RZ, R11, RZ, P0, !PT ;  /* 0x0000000bff0b7210 */ /* 0x000fe200007fe4ff */
[----:B--2---:R-:W0:Y:S06]  /*0750*/  I2F.F64 R6, R17 ;  /* 0x0000001100067312 */ /* 0x004e2c0000201c00 */
[----:B0-----:R-:W-:Y:S01]  /*0760*/  DADD R12, R12, R6 ;  /* 0x000000000c0c7229 */ /* 0x001fe20000000006 */
[----:B------:R-:W-:Y:S10]  /*0770*/  BRA.U UP1, `(.L_x_38) ;  /* 0xfffffff901ac7547 */ /* 0x000ff4000b83ffff */
.L_x_37:
[----:B------:R-:W-:Y:S05]  /*0780*/  BRA.U !UP0, `(.L_x_39) ;  /* 0x00000005086c7547 */ /* 0x000fea000b800000 */
[----:B------:R-:W-:Y:S02]  /*0790*/  UISETP.GE.U32.AND UP0, UPT, UR7, 0x8, UPT ;  /* 0x000000080700788c */ /* 0x000fe4000bf06070 */
[----:B------:R-:W-:-:S04]  /*07a0*/  ULOP3.LUT UR5, UR6, 0x7, URZ, 0xc0, !UPT ;  /* 0x0000000706057892 */ /* 0x000fc8000f8ec0ff */
[----:B------:R-:W-:-:S03]  /*07b0*/  UISETP.NE.AND UP1, UPT, UR5, URZ, UPT ;  /* 0x000000ff0500728c */ /* 0x000fc6000bf25270 */
[----:B------:R-:W-:Y:S08]  /*07c0*/  BRA.U !UP0, `(.L_x_40) ;  /* 0x0000000108ac7547 */ /* 0x000ff0000b800000 */
[----:B------:R-:W0:Y:S02]  /*07d0*/  LDC.64 R20, c[0x0][0x388] ;  /* 0x0000e200ff147b82 */ /* 0x000e240000000a00 */
[----:B0-----:R-:W-:-:S05]  /*07e0*/  IMAD.WIDE.U32 R20, R2, 0x8, R20 ;  /* 0x0000000802147825 */ /* 0x001fca00078e0014 */
[----:B------:R-:W2:Y:S04]  /*07f0*/  LDG.E.64 R18, desc[UR10][R20.64] ;  /* 0x0000000a14127981 */ /* 0x000ea8000c1e1b00 */
[----:B------:R-:W3:Y:S04]  /*0800*/  LDG.E.64 R24, desc[UR10][R20.64+0x8] ;  /* 0x0000080a14187981 */ /* 0x000ee8000c1e1b00 */
[----:B------:R-:W4:Y:S04]  /*0810*/  LDG.E.64 R16, desc[UR10][R20.64+0x10] ;  /* 0x0000100a14107981 */ /* 0x000f28000c1e1b00 */
[----:B------:R-:W5:Y:S04]  /*0820*/  LDG.E.64 R14, desc[UR10][R20.64+0x18] ;  /* 0x0000180a140e7981 */ /* 0x000f68000c1e1b00 */
[----:B------:R-:W5:Y:S04]  /*0830*/  LDG.E.64 R10, desc[UR10][R20.64+0x20] ;  /* 0x0000200a140a7981 */ /* 0x000f68000c1e1b00 */
[----:B------:R-:W5:Y:S04]  /*0840*/  LDG.E.64 R8, desc[UR10][R20.64+0x28] ;  /* 0x0000280a14087981 */ /* 0x000f68000c1e1b00 */
[----:B------:R-:W5:Y:S04]  /*0850*/  LDG.E.64 R6, desc[UR10][R20.64+0x30] ;  /* 0x0000300a14067981 */ /* 0x000f68000c1e1b00 */
[----:B------:R-:W5:Y:S01]  /*0860*/  LDG.E.64 R4, desc[UR10][R20.64+0x38] ;  /* 0x0000380a14047981 */ /* 0x000f62000c1e1b00 */
[----:B--2---:R-:W-:-:S05]  /*0870*/  IMAD.WIDE R22, R0, 0x4, R18 ;  /* 0x0000000400167825 */ /* 0x004fca00078e0212 */
[----:B------:R-:W2:Y:S01]  /*0880*/  LDG.E R3, desc[UR10][R22.64] ;  /* 0x0000000a16037981 */ /* 0x000ea2000c1e1900 */
[----:B---3--:R-:W-:-:S04]  /*0890*/  IMAD.WIDE R18, R0, 0x4, R24 ;  /* 0x0000000400127825 */ /* 0x008fc800078e0218 */
[C---:B----4-:R-:W-:Y:S02]  /*08a0*/  IMAD.WIDE R16, R0.reuse, 0x4, R16 ;  /* 0x0000000400107825 */ /* 0x050fe400078e0210 */
[----:B------:R-:W3:Y:S02]  /*08b0*/  LDG.E R18, desc[UR10][R18.64] ;  /* 0x0000000a12127981 */ /* 0x000ee4000c1e1900 */
[C---:B-----5:R-:W-:Y:S02]  /*08c0*/  IMAD.WIDE R14, R0.reuse, 0x4, R14 ;  /* 0x00000004000e7825 */ /* 0x060fe400078e020e */
[----:B------:R-:W4:Y:S02]  /*08d0*/  LDG.E R16, desc[UR10][R16.64] ;  /* 0x0000000a10107981 */ /* 0x000f24000c1e1900 */
[C---:B------:R-:W-:Y:S02]  /*08e0*/  IMAD.WIDE R10, R0.reuse, 0x4, R10 ;  /* 0x00000004000a7825 */ /* 0x040fe400078e020a */
[----:B------:R-:W5:Y:S02]  /*08f0*/  LDG.E R14, desc[UR10][R14.64] ;  /* 0x0000000a0e0e7981 */ /* 0x000f64000c1e1900 */
[----:B------:R-:W-:-:S02]  /*0900*/  IMAD.WIDE R8, R0, 0x4, R8 ;  /* 0x0000000400087825 */ /* 0x000fc400078e0208 */
[----:B------:R-:W5:Y:S02]  /*0910*/  LDG.E R10, desc[UR10][R10.64] ;  /* 0x0000000a0a0a7981 */ /* 0x000f64000c1e1900 */
[C---:B------:R-:W-:Y:S02]  /*0920*/  IMAD.WIDE R6, R0.reuse, 0x4, R6 ;  /* 0x0000000400067825 */ /* 0x040fe400078e0206 */
[----:B------:R-:W5:Y:S02]  /*0930*/  LDG.E R8, desc[UR10][R8.64] ;  /* 0x0000000a08087981 */ /* 0x000f64000c1e1900 */
[----:B------:R-:W-:Y:S02]  /*0940*/  IMAD.WIDE R4, R0, 0x4, R4 ;  /* 0x0000000400047825 */ /* 0x000fe400078e0204 */
[----:B------:R-:W5:Y:S04]  /*0950*/  LDG.E R6, desc[UR10][R6.64] ;  /* 0x0000000a06067981 */ /* 0x000f68000c1e1900 */
[----:B------:R-:W5:Y:S01]  /*0960*/  LDG.E R4, desc[UR10][R4.64] ;  /* 0x0000000a04047981 */ /* 0x000f62000c1e1900 */
[----:B------:R-:W-:Y:S01]  /*0970*/  IADD3 R2, PT, PT, R2, 0x8, RZ ;  /* 0x0000000802027810 */ /* 0x000fe20007ffe0ff */
[----:B--2---:R-:W0:Y:S08]  /*0980*/  I2F.F64 R20, R3 ;  /* 0x0000000300147312 */ /* 0x004e300000201c00 */
[----:B---3--:R-:W1:Y:S01]  /*0990*/  I2F.F64 R18, R18 ;  /* 0x0000001200127312 */ /* 0x008e620000201c00 */
[----:B0-----:R-:W-:-:S07]  /*09a0*/  DADD R20, R12, R20 ;  /* 0x000000000c147229 */ /* 0x001fce0000000014 */
[----:B----4-:R-:W0:Y:S01]  /*09b0*/  I2F.F64 R16, R16 ;  /* 0x0000001000107312 */ /* 0x010e220000201c00 */
[----:B-1----:R-:W-:-:S07]  /*09c0*/  DADD R20, R20, R18 ;  /* 0x0000000014147229 */ /* 0x002fce0000000012 */
[----:B-----5:R-:W1:Y:S01]  /*09d0*/  I2F.F64 R14, R14 ;  /* 0x0000000e000e7312 */ /* 0x020e620000201c00 */
[----:B0-----:R-:W-:-:S07]  /*09e0*/  DADD R20, R20, R16 ;  /* 0x0000000014147229 */ /* 0x001fce0000000010 */
[----:B------:R-:W0:Y:S01]  /*09f0*/  I2F.F64 R10, R10 ;  /* 0x0000000a000a7312 */ /* 0x000e220000201c00 */
[----:B-1----:R-:W-:-:S07]  /*0a00*/  DADD R20, R20, R14 ;  /* 0x0000000014147229 */ /* 0x002fce000000000e */
[----:B------:R-:W1:Y:S01]  /*0a10*/  I2F.F64 R8, R8 ;  /* 0x0000000800087312 */ /* 0x000e620000201c00 */
[----:B0-----:R-:W-:-:S07]  /*0a20*/  DADD R20, R20, R10 ;  /* 0x0000000014147229 */ /* 0x001fce000000000a */
[----:B------:R-:W0:Y:S01]  /*0a30*/  I2F.F64 R6, R6 ;  /* 0x0000000600067312 */ /* 0x000e220000201c00 */
[----:B-1----:R-:W-:-:S07]  /*0a40*/  DADD R20, R20, R8 ;  /* 0x0000000014147229 */ /* 0x002fce0000000008 */
[----:B------:R-:W1:Y:S01]  /*0a50*/  I2F.F64 R4, R4 ;  /* 0x0000000400047312 */ /* 0x000e620000201c00 */
[----:B0-----:R-:W-:-:S08]  /*0a60*/  DADD R20, R20, R6 ;  /* 0x0000000014147229 */ /* 0x001fd00000000006 */
[----:B-1----:R-:W-:-:S11]  /*0a70*/  DADD R12, R20, R4 ;  /* 0x00000000140c7229 */ /* 0x002fd60000000004 */
.L_x_40:
        /* <DEDUP_REMOVED lines=10> */
[----:B------:R-:W5:Y:S01]  /*0b20*/  LDG.E.64 R18, desc[UR10][R4.64+0x18] ;  /* 0x0000180a04127981 */ /* 0x000f62000c1e1b00 */
[----:B--2---:R-:W-:-:S04]  /*0b30*/  IMAD.WIDE R6, R0, 0x4, R6 ;  /* 0x0000000400067825 */ /* 0x004fc800078e0206 */
[C---:B---3--:R-:W-:Y:S02]  /*0b40*/  IMAD.WIDE R10, R0.reuse, 0x4, R8 ;  /* 0x00000004000a7825 */ /* 0x048fe400078e0208 */
[----:B------:R-:W2:Y:S02]  /*0b50*/  LDG.E R6, desc[UR10][R6.64] ;  /* 0x0000000a06067981 */ /* 0x000ea4000c1e1900 */
[C---:B----4-:R-:W-:Y:S02]  /*0b60*/  IMAD.WIDE R16, R0.reuse, 0x4, R14 ;  /* 0x0000000400107825 */ /* 0x050fe400078e020e */
[----:B------:R-:W3:Y:S02]  /*0b70*/  LDG.E R10, desc[UR10][R10.64] ;  /* 0x0000000a0a0a7981 */ /* 0x000ee4000c1e1900 */
[----:B-----5:R-:W-:Y:S02]  /*0b80*/  IMAD.WIDE R18, R0, 0x4, R18 ;  /* 0x0000000400127825 */ /* 0x020fe400078e0212 */
[----:B------:R-:W4:Y:S04]  /*0b90*/  LDG.E R16, desc[UR10][R16.64] ;  /* 0x0000000a10107981 */ /* 0x000f28000c1e1900 */
        /* <DEDUP_REMOVED lines=8> */
[----:B0-----:R-:W-:-:S08]  /*0c20*/  DADD R4, R8, R4 ;  /* 0x0000000008047229 */ /* 0x001fd00000000004 */
[----:B-1----:R-:W-:-:S11]  /*0c30*/  DADD R12, R4, R12 ;  /* 0x00000000040c7229 */ /* 0x002fd6000000000c */
.L_x_41:
[----:B------:R-:W-:Y:S05]  /*0c40*/  BRA.U !UP1, `(.L_x_39) ;  /* 0x00000001093c7547 */ /* 0x000fea000b800000 */
[----:B------:R-:W0:Y:S01]  /*0c50*/  LDC.64 R4, c[0x0][0x388] ;  /* 0x0000e200ff047b82 */ /* 0x000e220000000a00 */
[----:B------:R-:W-:Y:S01]  /*0c60*/  UIADD3 UR4, UPT, UPT, -UR4, URZ, URZ ;  /* 0x000000ff04047290 */ /* 0x000fe2000fffe1ff */
[----:B0-----:R-:W-:-:S03]  /*0c70*/  IMAD.WIDE.U32 R2, R2, 0x8, R4 ;  /* 0x0000000802027825 */ /* 0x001fc600078e0004 */
[----:B------:R-:W-:Y:S02]  /*0c80*/  MOV R6, R2 ;  /* 0x0000000200067202 */ /* 0x000fe40000000f00 */
[----:B------:R-:W-:-:S07]  /*0c90*/  MOV R7, R3 ;  /* 0x0000000300077202 */ /* 0x000fce0000000f00 */
.L_x_42:
[----:B------:R-:W2:Y:S02]  /*0ca0*/  LDG.E.64 R2, desc[UR10][R6.64] ;  /* 0x0000000a06027981 */ /* 0x000ea4000c1e1b00 */
[----:B--2---:R-:W-:-:S06]  /*0cb0*/  IMAD.WIDE R2, R0, 0x4, R2 ;  /* 0x0000000400027825 */ /* 0x004fcc00078e0202 */
[----:B------:R-:W2:Y:S01]  /*0cc0*/  LDG.E R2, desc[UR10][R2.64] ;  /* 0x0000000a02027981 */ /* 0x000ea2000c1e1900 */
[----:B------:R-:W-:Y:S01]  /*0cd0*/  UIADD3 UR4, UPT, UPT, UR4, 0x1, URZ ;  /* 0x0000000104047890 */ /* 0x000fe2000fffe0ff */
[----:B------:R-:W-:-:S03]  /*0ce0*/  IADD3 R6, P0, PT, R6, 0x8, RZ ;  /* 0x0000000806067810 */ /* 0x000fc60007f1e0ff */
[----:B------:R-:W-:Y:S01]  /*0cf0*/  UISETP.NE.AND UP0, UPT, UR4, URZ, UPT ;  /* 0x000000ff0400728c */ /* 0x000fe2000bf05270 */
[----:B------:R-:W-:Y:S01]  /*0d00*/  IADD3.X R7, PT, PT, RZ, R7, RZ, P0, !PT ;  /* 0x00000007ff077210 */ /* 0x000fe200007fe4ff */
[----:B--2---:R-:W0:Y:S02]  /*0d10*/  I2F.F64 R4, R2 ;  /* 0x0000000200047312 */ /* 0x004e240000201c00 */
[----:B0-----:R-:W-:-:S05]  /*0d20*/  DADD R12, R4, R12 ;  /* 0x00000000040c7229 */ /* 0x001fca000000000c */
[----:B------:R-:W-:Y:S06]  /*0d30*/  BRA.U UP0, `(.L_x_42) ;  /* 0xfffffffd00d87547 */ /* 0x000fec000b83ffff */
.L_x_39:
[----:B------:R-:W-:-:S10]  /*0d40*/  DADD R12, R12, R12 ;  /* 0x000000000c0c7229 */ /* 0x000fd4000000000c */
[----:B------:R0:W1:Y:S02]  /*0d50*/  F2F.F32.F64 R13, R12 ;  /* 0x0000000c000d7310 */ /* 0x0000640000301000 */
.L_x_36:
[----:B------:R-:W2:Y:S02]  /*0d60*/  LDC.64 R2, c[0x0][0x380] ;  /* 0x0000e000ff027b82 */ /* 0x000ea40000000a00 */
[----:B--2---:R-:W-:-:S05]  /*0d70*/  IMAD.WIDE R2, R0, 0x4, R2 ;  /* 0x0000000400027825 */ /* 0x004fca00078e0202 */
[----:B-1----:R-:W-:Y:S01]  /*0d80*/  STG.E desc[UR10][R2.64], R13 ;  /* 0x0000000d02007986 */ /* 0x002fe2000c10190a */
[----:B------:R-:W-:Y:S05]  /*0d90*/  EXIT ;  /* 0x000000000000794d */ /* 0x000fea0003800000 */
.L_x_43:
        /* <DEDUP_REMOVED lines=14> */
.L_x_50:


//--------------------- .nv.global.init           --------------------------
	.section	.nv.global.init,"aw",@progbits
.nv.global.init:
	.type		$str$1,@object
	.size		$str$1,($str - $str$1)
$str$1:
        /*0000*/ 	.byte	0x42, 0x4c, 0x4b, 0x28, 0x25, 0x64, 0x2c, 0x25, 0x64, 0x29, 0x2c, 0x20, 0x54, 0x48, 0x28, 0x25
        /*0010*/ 	.byte	0x64, 0x2c, 0x25, 0x64, 0x29, 0x0a, 0x00
	.type		$str,@object
	.size		$str,(.L_0 - $str)
$str:
        /*0017*/ 	.byte	0x74, 0x6d, 0x70, 0x3d, 0x25, 0x64, 0x20, 0x73, 0x75, 0x6d, 0x57, 0x65, 0x69, 0x67, 0x68, 0x74
        /*0027*/ 	.byte	0x73, 0x43, 0x3d, 0x25, 0x66, 0x20, 0x77, 0x69, 0x64, 0x74, 0x68, 0x3d, 0x25, 0x64, 0x0a, 0x00
.L_0:


//--------------------- .nv.shared.reserved.0     --------------------------
	.section	.nv.shared.reserved.0,"aw",@nobits
	.weak		__nv_reservedSMEM_offset_0_alias
	.size		__nv_reservedSMEM_offset_0_alias, 0, 64
	.other		__nv_reservedSMEM_offset_0_alias,@"STO_CUDA_RESERVED_SHARED STV_DEFAULT"
__nv_reservedSMEM_offset_0_alias:
	.zero		0
	.zero		64


//--------------------- .nv.constant0._Z7smooth2Pfii --------------------------
	.section	.nv.constant0._Z7smooth2Pfii,"a",@progbits
	.sectionflags	@""
	.align	4
.nv.constant0._Z7smooth2Pfii:
	.zero		912


//--------------------- .nv.constant0._Z7smooth1PfPiPKfiii --------------------------
	.section	.nv.constant0._Z7smooth1PfPiPKfiii,"a",@progbits
	.sectionflags	@""
	.align	4
.nv.constant0._Z7smooth1PfPiPKfiii:
	.zero		932


//--------------------- .nv.constant0._Z4fillPffii --------------------------
	.section	.nv.constant0._Z4fillPffii,"a",@progbits
	.sectionflags	@""
	.align	4
.nv.constant0._Z4fillPffii:
	.zero		916


//--------------------- .nv.constant0._Z4multPiPfS_ii --------------------------
	.section	.nv.constant0._Z4multPiPfS_ii,"a",@progbits
	.sectionflags	@""
	.align	4
.nv.constant0._Z4multPiPfS_ii:
	.zero		928


//--------------------- .nv.constant0._Z6sumallPfPPiiii --------------------------
	.section	.nv.constant0._Z6sumallPfPPiiii,"a",@progbits
	.sectionflags	@""
	.align	4
.nv.constant0._Z6sumallPfPPiiii:
	.zero		924


//--------------------- SYMBOLS --------------------------

	.type		.nv.reservedSmem.offset0,@object
	.size		.nv.reservedSmem.offset0,0x4
	.type		vprintf,@function
